//
// Generated by NVIDIA NVVM Compiler
//
// Compiler Build ID: CL-36424714
// Cuda compilation tools, release 13.0, V13.0.88
// Based on NVVM 20.0.0
//

.version 9.0
.target sm_100
.address_size 64

	// .globl	_Z3rowPiS_S_iiii

.visible .entry _Z3rowPiS_S_iiii(
	.param .u64 .ptr .align 1 _Z3rowPiS_S_iiii_param_0,
	.param .u64 .ptr .align 1 _Z3rowPiS_S_iiii_param_1,
	.param .u64 .ptr .align 1 _Z3rowPiS_S_iiii_param_2,
	.param .u32 _Z3rowPiS_S_iiii_param_3,
	.param .u32 _Z3rowPiS_S_iiii_param_4,
	.param .u32 _Z3rowPiS_S_iiii_param_5,
	.param .u32 _Z3rowPiS_S_iiii_param_6
)
{
	.reg .pred 	%p<19>;
	.reg .b32 	%r<163>;
	.reg .b64 	%rd<82>;

	ld.param.u64 	%rd11, [_Z3rowPiS_S_iiii_param_0];
	ld.param.u64 	%rd12, [_Z3rowPiS_S_iiii_param_1];
	ld.param.u64 	%rd13, [_Z3rowPiS_S_iiii_param_2];
	ld.param.u32 	%r64, [_Z3rowPiS_S_iiii_param_4];
	ld.param.u32 	%r65, [_Z3rowPiS_S_iiii_param_6];
	cvta.to.global.u64 	%rd1, %rd12;
	cvta.to.global.u64 	%rd2, %rd11;
	cvta.to.global.u64 	%rd3, %rd13;
	setp.lt.s32 	%p1, %r65, 1;
	@%p1 bra 	$L__BB0_26;
	mov.u32 	%r66, %tid.x;
	setp.lt.s32 	%p2, %r64, 1;
	mul.lo.s32 	%r1, %r64, %r66;
	mul.lo.s32 	%r2, %r65, %r66;
	@%p2 bra 	$L__BB0_15;
	and.b32  	%r3, %r64, 7;
	and.b32  	%r4, %r64, 3;
	and.b32  	%r5, %r64, 2147483640;
	and.b32  	%r6, %r64, 1;
	neg.s32 	%r7, %r5;
	shl.b32 	%r8, %r65, 3;
	mul.lo.s32 	%r9, %r65, 5;
	mul.lo.s32 	%r10, %r65, 6;
	mul.lo.s32 	%r11, %r65, 7;
	cvt.u64.u32 	%rd4, %r1;
	mov.b32 	%r139, 0;
	shl.b64 	%rd32, %rd4, 2;
	add.s64 	%rd33, %rd32, %rd2;
	add.s64 	%rd5, %rd33, 16;
	mul.wide.u32 	%rd49, %r8, 4;
$L__BB0_3:
	setp.lt.u32 	%p11, %r64, 8;
	mov.b32 	%r153, 0;
	mov.u32 	%r158, %r153;
	@%p11 bra 	$L__BB0_6;
	add.s32 	%r146, %r65, %r139;
	shl.b32 	%r82, %r65, 1;
	add.s32 	%r145, %r82, %r139;
	mad.lo.s32 	%r144, %r65, 3, %r139;
	shl.b32 	%r83, %r65, 2;
	add.s32 	%r143, %r83, %r139;
	add.s32 	%r142, %r9, %r139;
	add.s32 	%r141, %r10, %r139;
	add.s32 	%r140, %r11, %r139;
	mul.wide.u32 	%rd34, %r139, 4;
	add.s64 	%rd81, %rd1, %rd34;
	mov.b32 	%r158, 0;
	mov.u64 	%rd80, %rd5;
	mov.u32 	%r147, %r7;
$L__BB0_5:
	.pragma "nounroll";
	ld.global.u32 	%r84, [%rd80+-16];
	ld.global.u32 	%r85, [%rd81];
	mad.lo.s32 	%r86, %r85, %r84, %r158;
	ld.global.u32 	%r87, [%rd80+-12];
	mul.wide.u32 	%rd35, %r146, 4;
	add.s64 	%rd36, %rd1, %rd35;
	ld.global.u32 	%r88, [%rd36];
	mad.lo.s32 	%r89, %r88, %r87, %r86;
	ld.global.u32 	%r90, [%rd80+-8];
	mul.wide.u32 	%rd37, %r145, 4;
	add.s64 	%rd38, %rd1, %rd37;
	ld.global.u32 	%r91, [%rd38];
	mad.lo.s32 	%r92, %r91, %r90, %r89;
	ld.global.u32 	%r93, [%rd80+-4];
	mul.wide.u32 	%rd39, %r144, 4;
	add.s64 	%rd40, %rd1, %rd39;
	ld.global.u32 	%r94, [%rd40];
	mad.lo.s32 	%r95, %r94, %r93, %r92;
	ld.global.u32 	%r96, [%rd80];
	mul.wide.u32 	%rd41, %r143, 4;
	add.s64 	%rd42, %rd1, %rd41;
	ld.global.u32 	%r97, [%rd42];
	mad.lo.s32 	%r98, %r97, %r96, %r95;
	ld.global.u32 	%r99, [%rd80+4];
	mul.wide.u32 	%rd43, %r142, 4;
	add.s64 	%rd44, %rd1, %rd43;
	ld.global.u32 	%r100, [%rd44];
	mad.lo.s32 	%r101, %r100, %r99, %r98;
	ld.global.u32 	%r102, [%rd80+8];
	mul.wide.u32 	%rd45, %r141, 4;
	add.s64 	%rd46, %rd1, %rd45;
	ld.global.u32 	%r103, [%rd46];
	mad.lo.s32 	%r104, %r103, %r102, %r101;
	ld.global.u32 	%r105, [%rd80+12];
	mul.wide.u32 	%rd47, %r140, 4;
	add.s64 	%rd48, %rd1, %rd47;
	ld.global.u32 	%r106, [%rd48];
	mad.lo.s32 	%r158, %r106, %r105, %r104;
	add.s32 	%r147, %r147, 8;
	add.s32 	%r146, %r146, %r8;
	add.s32 	%r145, %r145, %r8;
	add.s32 	%r144, %r144, %r8;
	add.s32 	%r143, %r143, %r8;
	add.s32 	%r142, %r142, %r8;
	add.s32 	%r141, %r141, %r8;
	add.s32 	%r140, %r140, %r8;
	add.s64 	%rd81, %rd81, %rd49;
	add.s64 	%rd80, %rd80, 32;
	setp.ne.s32 	%p12, %r147, 0;
	mov.u32 	%r153, %r5;
	@%p12 bra 	$L__BB0_5;
$L__BB0_6:
	setp.eq.s32 	%p13, %r3, 0;
	@%p13 bra 	$L__BB0_14;
	add.s32 	%r108, %r3, -1;
	setp.lt.u32 	%p14, %r108, 3;
	@%p14 bra 	$L__BB0_9;
	add.s32 	%r109, %r153, %r1;
	mul.wide.u32 	%rd50, %r109, 4;
	add.s64 	%rd51, %rd2, %rd50;
	ld.global.u32 	%r110, [%rd51];
	mad.lo.s32 	%r111, %r153, %r65, %r139;
	mul.wide.u32 	%rd52, %r111, 4;
	add.s64 	%rd53, %rd1, %rd52;
	ld.global.u32 	%r112, [%rd53];
	mad.lo.s32 	%r113, %r112, %r110, %r158;
	cvt.u64.u32 	%rd54, %r153;
	add.s64 	%rd55, %rd54, %rd4;
	shl.b64 	%rd56, %rd55, 2;
	add.s64 	%rd57, %rd2, %rd56;
	ld.global.u32 	%r114, [%rd57+4];
	add.s32 	%r115, %r111, %r65;
	mul.wide.u32 	%rd58, %r115, 4;
	add.s64 	%rd59, %rd1, %rd58;
	ld.global.u32 	%r116, [%rd59];
	mad.lo.s32 	%r117, %r116, %r114, %r113;
	ld.global.u32 	%r118, [%rd57+8];
	add.s32 	%r119, %r115, %r65;
	mul.wide.u32 	%rd60, %r119, 4;
	add.s64 	%rd61, %rd1, %rd60;
	ld.global.u32 	%r120, [%rd61];
	mad.lo.s32 	%r121, %r120, %r118, %r117;
	ld.global.u32 	%r122, [%rd57+12];
	add.s32 	%r123, %r119, %r65;
	mul.wide.u32 	%rd62, %r123, 4;
	add.s64 	%rd63, %rd1, %rd62;
	ld.global.u32 	%r124, [%rd63];
	mad.lo.s32 	%r158, %r124, %r122, %r121;
	add.s32 	%r153, %r153, 4;
$L__BB0_9:
	setp.eq.s32 	%p15, %r4, 0;
	@%p15 bra 	$L__BB0_14;
	setp.eq.s32 	%p16, %r4, 1;
	@%p16 bra 	$L__BB0_12;
	add.s32 	%r126, %r153, %r1;
	mul.wide.u32 	%rd64, %r126, 4;
	add.s64 	%rd65, %rd2, %rd64;
	ld.global.u32 	%r127, [%rd65];
	mad.lo.s32 	%r128, %r153, %r65, %r139;
	mul.wide.u32 	%rd66, %r128, 4;
	add.s64 	%rd67, %rd1, %rd66;
	ld.global.u32 	%r129, [%rd67];
	mad.lo.s32 	%r130, %r129, %r127, %r158;
	cvt.u64.u32 	%rd68, %r153;
	add.s64 	%rd69, %rd68, %rd4;
	shl.b64 	%rd70, %rd69, 2;
	add.s64 	%rd71, %rd2, %rd70;
	ld.global.u32 	%r131, [%rd71+4];
	add.s32 	%r132, %r128, %r65;
	mul.wide.u32 	%rd72, %r132, 4;
	add.s64 	%rd73, %rd1, %rd72;
	ld.global.u32 	%r133, [%rd73];
	mad.lo.s32 	%r158, %r133, %r131, %r130;
	add.s32 	%r153, %r153, 2;
$L__BB0_12:
	setp.eq.s32 	%p17, %r6, 0;
	@%p17 bra 	$L__BB0_14;
	add.s32 	%r134, %r153, %r1;
	mul.wide.u32 	%rd74, %r134, 4;
	add.s64 	%rd75, %rd2, %rd74;
	ld.global.u32 	%r135, [%rd75];
	mad.lo.s32 	%r136, %r153, %r65, %r139;
	mul.wide.u32 	%rd76, %r136, 4;
	add.s64 	%rd77, %rd1, %rd76;
	ld.global.u32 	%r137, [%rd77];
	mad.lo.s32 	%r158, %r137, %r135, %r158;
$L__BB0_14:
	add.s32 	%r138, %r139, %r2;
	mul.wide.u32 	%rd78, %r138, 4;
	add.s64 	%rd79, %rd3, %rd78;
	st.global.u32 	[%rd79], %r158;
	add.s32 	%r139, %r139, 1;
	setp.eq.s32 	%p18, %r139, %r65;
	@%p18 bra 	$L__BB0_26;
	bra.uni 	$L__BB0_3;
$L__BB0_15:
	and.b32  	%r54, %r65, 7;
	setp.lt.u32 	%p3, %r65, 8;
	mov.b32 	%r161, 0;
	@%p3 bra 	$L__BB0_18;
	and.b32  	%r161, %r65, 2147483640;
	mov.b32 	%r159, 0;
$L__BB0_17:
	.pragma "nounroll";
	add.s32 	%r69, %r159, %r2;
	mul.wide.u32 	%rd14, %r69, 4;
	add.s64 	%rd15, %rd3, %rd14;
	mov.b32 	%r70, 0;
	st.global.u32 	[%rd15], %r70;
	st.global.u32 	[%rd15+4], %r70;
	st.global.u32 	[%rd15+8], %r70;
	st.global.u32 	[%rd15+12], %r70;
	st.global.u32 	[%rd15+16], %r70;
	st.global.u32 	[%rd15+20], %r70;
	st.global.u32 	[%rd15+24], %r70;
	st.global.u32 	[%rd15+28], %r70;
	add.s32 	%r159, %r159, 8;
	setp.ne.s32 	%p4, %r159, %r161;
	@%p4 bra 	$L__BB0_17;
$L__BB0_18:
	setp.eq.s32 	%p5, %r54, 0;
	@%p5 bra 	$L__BB0_26;
	and.b32  	%r59, %r65, 3;
	setp.lt.u32 	%p6, %r54, 4;
	@%p6 bra 	$L__BB0_21;
	add.s32 	%r71, %r161, %r2;
	mul.wide.u32 	%rd16, %r71, 4;
	add.s64 	%rd17, %rd3, %rd16;
	mov.b32 	%r72, 0;
	st.global.u32 	[%rd17], %r72;
	cvt.u64.u32 	%rd18, %r2;
	cvt.u64.u32 	%rd19, %r161;
	add.s64 	%rd20, %rd19, %rd18;
	shl.b64 	%rd21, %rd20, 2;
	add.s64 	%rd22, %rd3, %rd21;
	st.global.u32 	[%rd22+4], %r72;
	st.global.u32 	[%rd22+8], %r72;
	st.global.u32 	[%rd22+12], %r72;
	add.s32 	%r161, %r161, 4;
$L__BB0_21:
	setp.eq.s32 	%p7, %r59, 0;
	@%p7 bra 	$L__BB0_26;
	setp.eq.s32 	%p8, %r59, 1;
	@%p8 bra 	$L__BB0_24;
	add.s32 	%r73, %r161, %r2;
	mul.wide.u32 	%rd23, %r73, 4;
	add.s64 	%rd24, %rd3, %rd23;
	mov.b32 	%r74, 0;
	st.global.u32 	[%rd24], %r74;
	cvt.u64.u32 	%rd25, %r2;
	cvt.u64.u32 	%rd26, %r161;
	add.s64 	%rd27, %rd26, %rd25;
	shl.b64 	%rd28, %rd27, 2;
	add.s64 	%rd29, %rd3, %rd28;
	st.global.u32 	[%rd29+4], %r74;
	add.s32 	%r161, %r161, 2;
$L__BB0_24:
	and.b32  	%r75, %r65, 1;
	setp.eq.b32 	%p9, %r75, 1;
	not.pred 	%p10, %p9;
	@%p10 bra 	$L__BB0_26;
	add.s32 	%r76, %r161, %r2;
	mul.wide.u32 	%rd30, %r76, 4;
	add.s64 	%rd31, %rd3, %rd30;
	mov.b32 	%r77, 0;
	st.global.u32 	[%rd31], %r77;
$L__BB0_26:
	ret;

}
	// .globl	_Z3colPiS_S_iiii
.visible .entry _Z3colPiS_S_iiii(
	.param .u64 .ptr .align 1 _Z3colPiS_S_iiii_param_0,
	.param .u64 .ptr .align 1 _Z3colPiS_S_iiii_param_1,
	.param .u64 .ptr .align 1 _Z3colPiS_S_iiii_param_2,
	.param .u32 _Z3colPiS_S_iiii_param_3,
	.param .u32 _Z3colPiS_S_iiii_param_4,
	.param .u32 _Z3colPiS_S_iiii_param_5,
	.param .u32 _Z3colPiS_S_iiii_param_6
)
{
	.reg .pred 	%p<19>;
	.reg .b32 	%r<129>;
	.reg .b64 	%rd<75>;

	ld.param.u64 	%rd7, [_Z3colPiS_S_iiii_param_0];
	ld.param.u64 	%rd8, [_Z3colPiS_S_iiii_param_1];
	ld.param.u64 	%rd9, [_Z3colPiS_S_iiii_param_2];
	ld.param.u32 	%r43, [_Z3colPiS_S_iiii_param_3];
	ld.param.u32 	%r44, [_Z3colPiS_S_iiii_param_4];
	ld.param.u32 	%r45, [_Z3colPiS_S_iiii_param_6];
	cvta.to.global.u64 	%rd1, %rd8;
	cvta.to.global.u64 	%rd2, %rd7;
	cvta.to.global.u64 	%rd3, %rd9;
	mov.u32 	%r1, %tid.x;
	setp.lt.s32 	%p1, %r43, 1;
	@%p1 bra 	$L__BB1_26;
	setp.lt.s32 	%p2, %r44, 1;
	@%p2 bra 	$L__BB1_15;
	and.b32  	%r2, %r44, 7;
	add.s32 	%r3, %r2, -1;
	and.b32  	%r4, %r44, 3;
	and.b32  	%r5, %r44, 2147483640;
	and.b32  	%r6, %r44, 1;
	neg.s32 	%r7, %r5;
	shl.b32 	%r8, %r45, 3;
	mov.b32 	%r111, 0;
	mul.wide.s32 	%rd66, %r45, 4;
$L__BB1_3:
	setp.lt.u32 	%p11, %r44, 8;
	mul.lo.s32 	%r10, %r111, %r44;
	mov.b32 	%r119, 0;
	mov.u32 	%r124, %r119;
	@%p11 bra 	$L__BB1_6;
	mul.wide.u32 	%rd32, %r10, 4;
	add.s64 	%rd33, %rd2, %rd32;
	add.s64 	%rd74, %rd33, 16;
	mov.b32 	%r124, 0;
	mov.u32 	%r112, %r1;
	mov.u32 	%r113, %r7;
$L__BB1_5:
	.pragma "nounroll";
	ld.global.u32 	%r61, [%rd74+-16];
	mul.wide.s32 	%rd34, %r112, 4;
	add.s64 	%rd35, %rd1, %rd34;
	ld.global.u32 	%r62, [%rd35];
	mad.lo.s32 	%r63, %r62, %r61, %r124;
	ld.global.u32 	%r64, [%rd74+-12];
	mul.wide.s32 	%rd36, %r45, 4;
	add.s64 	%rd37, %rd35, %rd36;
	ld.global.u32 	%r65, [%rd37];
	mad.lo.s32 	%r66, %r65, %r64, %r63;
	ld.global.u32 	%r67, [%rd74+-8];
	add.s64 	%rd38, %rd37, %rd36;
	ld.global.u32 	%r68, [%rd38];
	mad.lo.s32 	%r69, %r68, %r67, %r66;
	ld.global.u32 	%r70, [%rd74+-4];
	add.s64 	%rd39, %rd38, %rd36;
	ld.global.u32 	%r71, [%rd39];
	mad.lo.s32 	%r72, %r71, %r70, %r69;
	ld.global.u32 	%r73, [%rd74];
	add.s64 	%rd40, %rd39, %rd36;
	ld.global.u32 	%r74, [%rd40];
	mad.lo.s32 	%r75, %r74, %r73, %r72;
	ld.global.u32 	%r76, [%rd74+4];
	add.s64 	%rd41, %rd40, %rd36;
	ld.global.u32 	%r77, [%rd41];
	mad.lo.s32 	%r78, %r77, %r76, %r75;
	ld.global.u32 	%r79, [%rd74+8];
	add.s64 	%rd42, %rd41, %rd36;
	ld.global.u32 	%r80, [%rd42];
	mad.lo.s32 	%r81, %r80, %r79, %r78;
	ld.global.u32 	%r82, [%rd74+12];
	add.s64 	%rd43, %rd42, %rd36;
	ld.global.u32 	%r83, [%rd43];
	mad.lo.s32 	%r124, %r83, %r82, %r81;
	add.s32 	%r113, %r113, 8;
	add.s32 	%r112, %r112, %r8;
	add.s64 	%rd74, %rd74, 32;
	setp.ne.s32 	%p12, %r113, 0;
	mov.u32 	%r119, %r5;
	@%p12 bra 	$L__BB1_5;
$L__BB1_6:
	setp.eq.s32 	%p13, %r2, 0;
	@%p13 bra 	$L__BB1_14;
	setp.lt.u32 	%p14, %r3, 3;
	@%p14 bra 	$L__BB1_9;
	add.s32 	%r85, %r119, %r10;
	mul.wide.u32 	%rd44, %r85, 4;
	add.s64 	%rd45, %rd2, %rd44;
	ld.global.u32 	%r86, [%rd45];
	mad.lo.s32 	%r87, %r119, %r45, %r1;
	mul.wide.s32 	%rd46, %r87, 4;
	add.s64 	%rd47, %rd1, %rd46;
	ld.global.u32 	%r88, [%rd47];
	mad.lo.s32 	%r89, %r88, %r86, %r124;
	cvt.u64.u32 	%rd48, %r10;
	cvt.u64.u32 	%rd49, %r119;
	add.s64 	%rd50, %rd49, %rd48;
	shl.b64 	%rd51, %rd50, 2;
	add.s64 	%rd52, %rd2, %rd51;
	ld.global.u32 	%r90, [%rd52+4];
	add.s64 	%rd54, %rd47, %rd66;
	ld.global.u32 	%r91, [%rd54];
	mad.lo.s32 	%r92, %r91, %r90, %r89;
	ld.global.u32 	%r93, [%rd52+8];
	add.s64 	%rd55, %rd54, %rd66;
	ld.global.u32 	%r94, [%rd55];
	mad.lo.s32 	%r95, %r94, %r93, %r92;
	ld.global.u32 	%r96, [%rd52+12];
	add.s64 	%rd56, %rd55, %rd66;
	ld.global.u32 	%r97, [%rd56];
	mad.lo.s32 	%r124, %r97, %r96, %r95;
	add.s32 	%r119, %r119, 4;
$L__BB1_9:
	setp.eq.s32 	%p15, %r4, 0;
	@%p15 bra 	$L__BB1_14;
	setp.eq.s32 	%p16, %r4, 1;
	@%p16 bra 	$L__BB1_12;
	add.s32 	%r99, %r119, %r10;
	mul.wide.u32 	%rd57, %r99, 4;
	add.s64 	%rd58, %rd2, %rd57;
	ld.global.u32 	%r100, [%rd58];
	mad.lo.s32 	%r101, %r119, %r45, %r1;
	mul.wide.s32 	%rd59, %r101, 4;
	add.s64 	%rd60, %rd1, %rd59;
	ld.global.u32 	%r102, [%rd60];
	mad.lo.s32 	%r103, %r102, %r100, %r124;
	cvt.u64.u32 	%rd61, %r10;
	cvt.u64.u32 	%rd62, %r119;
	add.s64 	%rd63, %rd62, %rd61;
	shl.b64 	%rd64, %rd63, 2;
	add.s64 	%rd65, %rd2, %rd64;
	ld.global.u32 	%r104, [%rd65+4];
	add.s64 	%rd67, %rd60, %rd66;
	ld.global.u32 	%r105, [%rd67];
	mad.lo.s32 	%r124, %r105, %r104, %r103;
	add.s32 	%r119, %r119, 2;
$L__BB1_12:
	setp.eq.s32 	%p17, %r6, 0;
	@%p17 bra 	$L__BB1_14;
	add.s32 	%r106, %r119, %r10;
	mul.wide.u32 	%rd68, %r106, 4;
	add.s64 	%rd69, %rd2, %rd68;
	ld.global.u32 	%r107, [%rd69];
	mad.lo.s32 	%r108, %r119, %r45, %r1;
	mul.wide.s32 	%rd70, %r108, 4;
	add.s64 	%rd71, %rd1, %rd70;
	ld.global.u32 	%r109, [%rd71];
	mad.lo.s32 	%r124, %r109, %r107, %r124;
$L__BB1_14:
	mad.lo.s32 	%r110, %r111, %r45, %r1;
	mul.wide.s32 	%rd72, %r110, 4;
	add.s64 	%rd73, %rd3, %rd72;
	st.global.u32 	[%rd73], %r124;
	add.s32 	%r111, %r111, 1;
	setp.eq.s32 	%p18, %r111, %r43;
	@%p18 bra 	$L__BB1_26;
	bra.uni 	$L__BB1_3;
$L__BB1_15:
	and.b32  	%r33, %r43, 7;
	setp.lt.u32 	%p3, %r43, 8;
	mov.b32 	%r127, 0;
	@%p3 bra 	$L__BB1_18;
	and.b32  	%r127, %r43, 2147483640;
	mov.b32 	%r125, 0;
	mul.wide.s32 	%rd12, %r45, 4;
$L__BB1_17:
	.pragma "nounroll";
	mad.lo.s32 	%r48, %r125, %r45, %r1;
	mul.wide.s32 	%rd10, %r48, 4;
	add.s64 	%rd11, %rd3, %rd10;
	mov.b32 	%r49, 0;
	st.global.u32 	[%rd11], %r49;
	add.s64 	%rd13, %rd11, %rd12;
	st.global.u32 	[%rd13], %r49;
	add.s64 	%rd14, %rd13, %rd12;
	st.global.u32 	[%rd14], %r49;
	add.s64 	%rd15, %rd14, %rd12;
	st.global.u32 	[%rd15], %r49;
	add.s64 	%rd16, %rd15, %rd12;
	st.global.u32 	[%rd16], %r49;
	add.s64 	%rd17, %rd16, %rd12;
	st.global.u32 	[%rd17], %r49;
	add.s64 	%rd18, %rd17, %rd12;
	st.global.u32 	[%rd18], %r49;
	add.s64 	%rd19, %rd18, %rd12;
	st.global.u32 	[%rd19], %r49;
	add.s32 	%r125, %r125, 8;
	setp.ne.s32 	%p4, %r125, %r127;
	@%p4 bra 	$L__BB1_17;
$L__BB1_18:
	setp.eq.s32 	%p5, %r33, 0;
	@%p5 bra 	$L__BB1_26;
	and.b32  	%r38, %r43, 3;
	setp.lt.u32 	%p6, %r33, 4;
	@%p6 bra 	$L__BB1_21;
	mad.lo.s32 	%r50, %r127, %r45, %r1;
	mul.wide.s32 	%rd20, %r50, 4;
	add.s64 	%rd21, %rd3, %rd20;
	mov.b32 	%r51, 0;
	st.global.u32 	[%rd21], %r51;
	mul.wide.s32 	%rd22, %r45, 4;
	add.s64 	%rd23, %rd21, %rd22;
	st.global.u32 	[%rd23], %r51;
	add.s64 	%rd24, %rd23, %rd22;
	st.global.u32 	[%rd24], %r51;
	add.s64 	%rd25, %rd24, %rd22;
	st.global.u32 	[%rd25], %r51;
	add.s32 	%r127, %r127, 4;
$L__BB1_21:
	setp.eq.s32 	%p7, %r38, 0;
	@%p7 bra 	$L__BB1_26;
	setp.eq.s32 	%p8, %r38, 1;
	@%p8 bra 	$L__BB1_24;
	mad.lo.s32 	%r52, %r127, %r45, %r1;
	mul.wide.s32 	%rd26, %r52, 4;
	add.s64 	%rd27, %rd3, %rd26;
	mov.b32 	%r53, 0;
	st.global.u32 	[%rd27], %r53;
	mul.wide.s32 	%rd28, %r45, 4;
	add.s64 	%rd29, %rd27, %rd28;
	st.global.u32 	[%rd29], %r53;
	add.s32 	%r127, %r127, 2;
$L__BB1_24:
	and.b32  	%r54, %r43, 1;
	setp.eq.b32 	%p9, %r54, 1;
	not.pred 	%p10, %p9;
	@%p10 bra 	$L__BB1_26;
	mad.lo.s32 	%r55, %r127, %r45, %r1;
	mul.wide.s32 	%rd30, %r55, 4;
	add.s64 	%rd31, %rd3, %rd30;
	mov.b32 	%r56, 0;
	st.global.u32 	[%rd31], %r56;
$L__BB1_26:
	ret;

}
	// .globl	_Z3elePiS_S_iiii
.visible .entry _Z3elePiS_S_iiii(
	.param .u64 .ptr .align 1 _Z3elePiS_S_iiii_param_0,
	.param .u64 .ptr .align 1 _Z3elePiS_S_iiii_param_1,
	.param .u64 .ptr .align 1 _Z3elePiS_S_iiii_param_2,
	.param .u32 _Z3elePiS_S_iiii_param_3,
	.param .u32 _Z3elePiS_S_iiii_param_4,
	.param .u32 _Z3elePiS_S_iiii_param_5,
	.param .u32 _Z3elePiS_S_iiii_param_6
)
{
	.reg .pred 	%p<10>;
	.reg .b32 	%r<100>;
	.reg .b64 	%rd<53>;

	ld.param.u64 	%rd7, [_Z3elePiS_S_iiii_param_0];
	ld.param.u64 	%rd8, [_Z3elePiS_S_iiii_param_1];
	ld.param.u64 	%rd6, [_Z3elePiS_S_iiii_param_2];
	ld.param.u32 	%r30, [_Z3elePiS_S_iiii_param_4];
	ld.param.u32 	%r31, [_Z3elePiS_S_iiii_param_6];
	cvta.to.global.u64 	%rd1, %rd8;
	cvta.to.global.u64 	%rd2, %rd7;
	mov.u32 	%r1, %tid.y;
	mov.u32 	%r2, %tid.x;
	setp.lt.s32 	%p1, %r30, 1;
	mov.b32 	%r99, 0;
	@%p1 bra 	$L__BB2_12;
	mul.lo.s32 	%r3, %r30, %r1;
	and.b32  	%r4, %r30, 7;
	setp.lt.u32 	%p2, %r30, 8;
	mov.b32 	%r94, 0;
	mov.u32 	%r99, %r94;
	@%p2 bra 	$L__BB2_4;
	and.b32  	%r94, %r30, 2147483640;
	neg.s32 	%r88, %r94;
	shl.b32 	%r7, %r31, 3;
	mul.wide.u32 	%rd9, %r3, 4;
	add.s64 	%rd10, %rd9, %rd2;
	add.s64 	%rd52, %rd10, 16;
	mov.b32 	%r99, 0;
	mul.wide.s32 	%rd13, %r31, 4;
	mov.u32 	%r87, %r2;
$L__BB2_3:
	.pragma "nounroll";
	ld.global.u32 	%r36, [%rd52+-16];
	mul.wide.s32 	%rd11, %r87, 4;
	add.s64 	%rd12, %rd1, %rd11;
	ld.global.u32 	%r37, [%rd12];
	mad.lo.s32 	%r38, %r37, %r36, %r99;
	ld.global.u32 	%r39, [%rd52+-12];
	add.s64 	%rd14, %rd12, %rd13;
	ld.global.u32 	%r40, [%rd14];
	mad.lo.s32 	%r41, %r40, %r39, %r38;
	ld.global.u32 	%r42, [%rd52+-8];
	add.s64 	%rd15, %rd14, %rd13;
	ld.global.u32 	%r43, [%rd15];
	mad.lo.s32 	%r44, %r43, %r42, %r41;
	ld.global.u32 	%r45, [%rd52+-4];
	add.s64 	%rd16, %rd15, %rd13;
	ld.global.u32 	%r46, [%rd16];
	mad.lo.s32 	%r47, %r46, %r45, %r44;
	ld.global.u32 	%r48, [%rd52];
	add.s64 	%rd17, %rd16, %rd13;
	ld.global.u32 	%r49, [%rd17];
	mad.lo.s32 	%r50, %r49, %r48, %r47;
	ld.global.u32 	%r51, [%rd52+4];
	add.s64 	%rd18, %rd17, %rd13;
	ld.global.u32 	%r52, [%rd18];
	mad.lo.s32 	%r53, %r52, %r51, %r50;
	ld.global.u32 	%r54, [%rd52+8];
	add.s64 	%rd19, %rd18, %rd13;
	ld.global.u32 	%r55, [%rd19];
	mad.lo.s32 	%r56, %r55, %r54, %r53;
	ld.global.u32 	%r57, [%rd52+12];
	add.s64 	%rd20, %rd19, %rd13;
	ld.global.u32 	%r58, [%rd20];
	mad.lo.s32 	%r99, %r58, %r57, %r56;
	add.s32 	%r88, %r88, 8;
	add.s32 	%r87, %r87, %r7;
	add.s64 	%rd52, %rd52, 32;
	setp.ne.s32 	%p3, %r88, 0;
	@%p3 bra 	$L__BB2_3;
$L__BB2_4:
	setp.eq.s32 	%p4, %r4, 0;
	@%p4 bra 	$L__BB2_12;
	and.b32  	%r17, %r30, 3;
	setp.lt.u32 	%p5, %r4, 4;
	@%p5 bra 	$L__BB2_7;
	add.s32 	%r60, %r94, %r3;
	mul.wide.u32 	%rd21, %r60, 4;
	add.s64 	%rd22, %rd2, %rd21;
	ld.global.u32 	%r61, [%rd22];
	mad.lo.s32 	%r62, %r94, %r31, %r2;
	mul.wide.s32 	%rd23, %r62, 4;
	add.s64 	%rd24, %rd1, %rd23;
	ld.global.u32 	%r63, [%rd24];
	mad.lo.s32 	%r64, %r63, %r61, %r99;
	cvt.u64.u32 	%rd25, %r3;
	cvt.u64.u32 	%rd26, %r94;
	add.s64 	%rd27, %rd26, %rd25;
	shl.b64 	%rd28, %rd27, 2;
	add.s64 	%rd29, %rd2, %rd28;
	ld.global.u32 	%r65, [%rd29+4];
	mul.wide.s32 	%rd30, %r31, 4;
	add.s64 	%rd31, %rd24, %rd30;
	ld.global.u32 	%r66, [%rd31];
	mad.lo.s32 	%r67, %r66, %r65, %r64;
	ld.global.u32 	%r68, [%rd29+8];
	add.s64 	%rd32, %rd31, %rd30;
	ld.global.u32 	%r69, [%rd32];
	mad.lo.s32 	%r70, %r69, %r68, %r67;
	ld.global.u32 	%r71, [%rd29+12];
	add.s64 	%rd33, %rd32, %rd30;
	ld.global.u32 	%r72, [%rd33];
	mad.lo.s32 	%r99, %r72, %r71, %r70;
	add.s32 	%r94, %r94, 4;
$L__BB2_7:
	setp.eq.s32 	%p6, %r17, 0;
	@%p6 bra 	$L__BB2_12;
	setp.eq.s32 	%p7, %r17, 1;
	@%p7 bra 	$L__BB2_10;
	add.s32 	%r74, %r94, %r3;
	mul.wide.u32 	%rd34, %r74, 4;
	add.s64 	%rd35, %rd2, %rd34;
	ld.global.u32 	%r75, [%rd35];
	mad.lo.s32 	%r76, %r94, %r31, %r2;
	mul.wide.s32 	%rd36, %r76, 4;
	add.s64 	%rd37, %rd1, %rd36;
	ld.global.u32 	%r77, [%rd37];
	mad.lo.s32 	%r78, %r77, %r75, %r99;
	cvt.u64.u32 	%rd38, %r3;
	cvt.u64.u32 	%rd39, %r94;
	add.s64 	%rd40, %rd39, %rd38;
	shl.b64 	%rd41, %rd40, 2;
	add.s64 	%rd42, %rd2, %rd41;
	ld.global.u32 	%r79, [%rd42+4];
	mul.wide.s32 	%rd43, %r31, 4;
	add.s64 	%rd44, %rd37, %rd43;
	ld.global.u32 	%r80, [%rd44];
	mad.lo.s32 	%r99, %r80, %r79, %r78;
	add.s32 	%r94, %r94, 2;
$L__BB2_10:
	and.b32  	%r81, %r30, 1;
	setp.eq.b32 	%p8, %r81, 1;
	not.pred 	%p9, %p8;
	@%p9 bra 	$L__BB2_12;
	add.s32 	%r82, %r94, %r3;
	mul.wide.u32 	%rd45, %r82, 4;
	add.s64 	%rd46, %rd2, %rd45;
	ld.global.u32 	%r83, [%rd46];
	mad.lo.s32 	%r84, %r94, %r31, %r2;
	mul.wide.s32 	%rd47, %r84, 4;
	add.s64 	%rd48, %rd1, %rd47;
	ld.global.u32 	%r85, [%rd48];
	mad.lo.s32 	%r99, %r85, %r83, %r99;
$L__BB2_12:
	cvta.to.global.u64 	%rd49, %rd6;
	mad.lo.s32 	%r86, %r31, %r1, %r2;
	mul.wide.s32 	%rd50, %r86, 4;
	add.s64 	%rd51, %rd49, %rd50;
	st.global.u32 	[%rd51], %r99;
	ret;

}


// ===== COMPILED SASS (sm_100) =====

	.target	sm_100

	.elftype	@"ET_EXEC"


//--------------------- .note.nv.tkinfo           --------------------------
	.section	.note.nv.tkinfo,"",@"SHT_NOTE"
	.sectionflags	@"SHF_NOTE_NV_TKINFO"
	.tkinfo
        /*0018*/ 	.word	0x00000002
        /*0030*/ 	.string	""
        /*0030*/ 	.string	"ptxas"
        /*0030*/ 	.string	"Cuda compilation tools, release 13.0, V13.0.88"
        /*0030*/ 	.string	"Build cuda_13.0.r13.0/compiler.36424714_0"
        /*0030*/ 	.string	"-arch sm_100 -m 64 "



//--------------------- .note.nv.cuinfo           --------------------------
	.section	.note.nv.cuinfo,"",@"SHT_NOTE"
	.sectionflags	@"SHF_NOTE_NV_CUINFO"
        /*0018*/ 	.short	0x0002
        /*001a*/ 	.short	0x0064
        /*001c*/ 	.short	0x0082
	.zero		2


//--------------------- .nv.info                  --------------------------
	.section	.nv.info,"",@"SHT_CUDA_INFO"
	.align	4


	//----- nvinfo : EIATTR_REGCOUNT
	.align		4
        /*0000*/ 	.byte	0x04, 0x2f
        /*0002*/ 	.short	(.L_1 - .L_0)
	.align		4
.L_0:
        /*0004*/ 	.word	index@(_Z3rowPiS_S_iiii)
        /*0008*/ 	.word	0x00000020


	//----- nvinfo : EIATTR_FRAME_SIZE
	.align		4
.L_1:
        /*000c*/ 	.byte	0x04, 0x11
        /*000e*/ 	.short	(.L_3 - .L_2)
	.align		4
.L_2:
        /*0010*/ 	.word	index@(_Z3rowPiS_S_iiii)
        /*0014*/ 	.word	0x00000000


	//----- nvinfo : EIATTR_REGCOUNT
	.align		4
.L_3:
        /*0018*/ 	.byte	0x04, 0x2f
        /*001a*/ 	.short	(.L_5 - .L_4)
	.align		4
.L_4:
        /*001c*/ 	.word	index@(_Z3colPiS_S_iiii)
        /*0020*/ 	.word	0x00000020


	//----- nvinfo : EIATTR_FRAME_SIZE
	.align		4
.L_5:
        /*0024*/ 	.byte	0x04, 0x11
        /*0026*/ 	.short	(.L_7 - .L_6)
	.align		4
.L_6:
        /*0028*/ 	.word	index@(_Z3colPiS_S_iiii)
        /*002c*/ 	.word	0x00000000


	//----- nvinfo : EIATTR_REGCOUNT
	.align		4
.L_7:
        /*0030*/ 	.byte	0x04, 0x2f
        /*0032*/ 	.short	(.L_9 - .L_8)
	.align		4
.L_8:
        /*0034*/ 	.word	index@(_Z3elePiS_S_iiii)
        /*0038*/ 	.word	0x00000020


	//----- nvinfo : EIATTR_FRAME_SIZE
	.align		4
.L_9:
        /*003c*/ 	.byte	0x04, 0x11
        /*003e*/ 	.short	(.L_11 - .L_10)
	.align		4
.L_10:
        /*0040*/ 	.word	index@(_Z3elePiS_S_iiii)
        /*0044*/ 	.word	0x00000000


	//----- nvinfo : EIATTR_MIN_STACK_SIZE
	.align		4
.L_11:
        /*0048*/ 	.byte	0x04, 0x12
        /*004a*/ 	.short	(.L_13 - .L_12)
	.align		4
.L_12:
        /*004c*/ 	.word	index@(_Z3elePiS_S_iiii)
        /*0050*/ 	.word	0x00000000


	//----- nvinfo : EIATTR_MIN_STACK_SIZE
	.align		4
.L_13:
        /*0054*/ 	.byte	0x04, 0x12
        /*0056*/ 	.short	(.L_15 - .L_14)
	.align		4
.L_14:
        /*0058*/ 	.word	index@(_Z3colPiS_S_iiii)
        /*005c*/ 	.word	0x00000000


	//----- nvinfo : EIATTR_MIN_STACK_SIZE
	.align		4
.L_15:
        /*0060*/ 	.byte	0x04, 0x12
        /*0062*/ 	.short	(.L_17 - .L_16)
	.align		4
.L_16:
        /*0064*/ 	.word	index@(_Z3rowPiS_S_iiii)
        /*0068*/ 	.word	0x00000000
.L_17:


//--------------------- .nv.compat                --------------------------
	.section	.nv.compat,"",@"SHT_CUDA_COMPAT_INFO"
	.align	4
        /*0000*/ 	.byte	0x02, 0x09, 0x00, 0x00, 0x02, 0x02, 0x01, 0x00, 0x02, 0x05, 0x05, 0x00, 0x03, 0x07, 0x01, 0x01
        /*0010*/ 	.byte	0x02, 0x03, 0x00, 0x00, 0x02, 0x06, 0x01, 0x00, 0x04, 0x0b, 0x08, 0x00, 0x09, 0x00, 0x00, 0x00
        /*0020*/ 	.byte	0x00, 0x00, 0x00, 0x00


//--------------------- .nv.info._Z3elePiS_S_iiii --------------------------
	.section	.nv.info._Z3elePiS_S_iiii,"",@"SHT_CUDA_INFO"
	.sectionflags	@""
	.align	4


	//----- nvinfo : EIATTR_CUDA_API_VERSION
	.align		4
        /*0000*/ 	.byte	0x04, 0x37
        /*0002*/ 	.short	(.L_19 - .L_18)
.L_18:
        /*0004*/ 	.word	0x00000082


	//----- nvinfo : EIATTR_KPARAM_INFO
	.align		4
.L_19:
        /*0008*/ 	.byte	0x04, 0x17
        /*000a*/ 	.short	(.L_21 - .L_20)
.L_20:
        /*000c*/ 	.word	0x00000000
        /*0010*/ 	.short	0x0006
        /*0012*/ 	.short	0x0024
        /*0014*/ 	.byte	0x00, 0xf0, 0x11, 0x00


	//----- nvinfo : EIATTR_KPARAM_INFO
	.align		4
.L_21:
        /*0018*/ 	.byte	0x04, 0x17
        /*001a*/ 	.short	(.L_23 - .L_22)
.L_22:
        /*001c*/ 	.word	0x00000000
        /*0020*/ 	.short	0x0005
        /*0022*/ 	.short	0x0020
        /*0024*/ 	.byte	0x00, 0xf0, 0x11, 0x00


	//----- nvinfo : EIATTR_KPARAM_INFO
	.align		4
.L_23:
        /*0028*/ 	.byte	0x04, 0x17
        /*002a*/ 	.short	(.L_25 - .L_24)
.L_24:
        /*002c*/ 	.word	0x00000000
        /*0030*/ 	.short	0x0004
        /*0032*/ 	.short	0x001c
        /*0034*/ 	.byte	0x00, 0xf0, 0x11, 0x00


	//----- nvinfo : EIATTR_KPARAM_INFO
	.align		4
.L_25:
        /*0038*/ 	.byte	0x04, 0x17
        /*003a*/ 	.short	(.L_27 - .L_26)
.L_26:
        /*003c*/ 	.word	0x00000000
        /*0040*/ 	.short	0x0003
        /*0042*/ 	.short	0x0018
        /*0044*/ 	.byte	0x00, 0xf0, 0x11, 0x00


	//----- nvinfo : EIATTR_KPARAM_INFO
	.align		4
.L_27:
        /*0048*/ 	.byte	0x04, 0x17
        /*004a*/ 	.short	(.L_29 - .L_28)
.L_28:
        /*004c*/ 	.word	0x00000000
        /*0050*/ 	.short	0x0002
        /*0052*/ 	.short	0x0010
        /*0054*/ 	.byte	0x00, 0xf5, 0x21, 0x00


	//----- nvinfo : EIATTR_KPARAM_INFO
	.align		4
.L_29:
        /*0058*/ 	.byte	0x04, 0x17
        /*005a*/ 	.short	(.L_31 - .L_30)
.L_30:
        /*005c*/ 	.word	0x00000000
        /*0060*/ 	.short	0x0001
        /*0062*/ 	.short	0x0008
        /*0064*/ 	.byte	0x00, 0xf5, 0x21, 0x00


	//----- nvinfo : EIATTR_KPARAM_INFO
	.align		4
.L_31:
        /*0068*/ 	.byte	0x04, 0x17
        /*006a*/ 	.short	(.L_33 - .L_32)
.L_32:
        /*006c*/ 	.word	0x00000000
        /*0070*/ 	.short	0x0000
        /*0072*/ 	.short	0x0000
        /*0074*/ 	.byte	0x00, 0xf5, 0x21, 0x00


	//----- nvinfo : EIATTR_SPARSE_MMA_MASK
	.align		4
.L_33:
        /*0078*/ 	.byte	0x03, 0x50
        /*007a*/ 	.short	0x0000


	//----- nvinfo : EIATTR_MAXREG_COUNT
	.align		4
        /*007c*/ 	.byte	0x03, 0x1b
        /*007e*/ 	.short	0x00ff


	//----- nvinfo : EIATTR_MERCURY_ISA_VERSION
	.align		4
        /*0080*/ 	.byte	0x03, 0x5f
        /*0082*/ 	.short	0x0101


	//----- nvinfo : EIATTR_VRC_CTA_INIT_COUNT
	.align		4
        /*0084*/ 	.byte	0x02, 0x4a
	.zero		1
	.zero		1


	//----- nvinfo : EIATTR_EXIT_INSTR_OFFSETS
	.align		4
        /*0088*/ 	.byte	0x04, 0x1c
        /*008a*/ 	.short	(.L_35 - .L_34)


	//   ....[0]....
.L_34:
        /*008c*/ 	.word	0x00000890


	//----- nvinfo : EIATTR_CBANK_PARAM_SIZE
	.align		4
.L_35:
        /*0090*/ 	.byte	0x03, 0x19
        /*0092*/ 	.short	0x0028


	//----- nvinfo : EIATTR_PARAM_CBANK
	.align		4
        /*0094*/ 	.byte	0x04, 0x0a
        /*0096*/ 	.short	(.L_37 - .L_36)
	.align		4
.L_36:
        /*0098*/ 	.word	index@(.nv.constant0._Z3elePiS_S_iiii)
        /*009c*/ 	.short	0x0380
        /*009e*/ 	.short	0x0028


	//----- nvinfo : EIATTR_SW_WAR
	.align		4
.L_37:
        /*00a0*/ 	.byte	0x04, 0x36
        /*00a2*/ 	.short	(.L_39 - .L_38)
.L_38:
        /*00a4*/ 	.word	0x00000008
.L_39:


//--------------------- .nv.info._Z3colPiS_S_iiii --------------------------
	.section	.nv.info._Z3colPiS_S_iiii,"",@"SHT_CUDA_INFO"
	.sectionflags	@""
	.align	4


	//----- nvinfo : EIATTR_CUDA_API_VERSION
	.align		4
        /*0000*/ 	.byte	0x04, 0x37
        /*0002*/ 	.short	(.L_41 - .L_40)
.L_40:
        /*0004*/ 	.word	0x00000082


	//----- nvinfo : EIATTR_KPARAM_INFO
	.align		4
.L_41:
        /*0008*/ 	.byte	0x04, 0x17
        /*000a*/ 	.short	(.L_43 - .L_42)
.L_42:
        /*000c*/ 	.word	0x00000000
        /*0010*/ 	.short	0x0006
        /*0012*/ 	.short	0x0024
        /*0014*/ 	.byte	0x00, 0xf0, 0x11, 0x00


	//----- nvinfo : EIATTR_KPARAM_INFO
	.align		4
.L_43:
        /*0018*/ 	.byte	0x04, 0x17
        /*001a*/ 	.short	(.L_45 - .L_44)
.L_44:
        /*001c*/ 	.word	0x00000000
        /*0020*/ 	.short	0x0005
        /*0022*/ 	.short	0x0020
        /*0024*/ 	.byte	0x00, 0xf0, 0x11, 0x00


	//----- nvinfo : EIATTR_KPARAM_INFO
	.align		4
.L_45:
        /*0028*/ 	.byte	0x04, 0x17
        /*002a*/ 	.short	(.L_47 - .L_46)
.L_46:
        /*002c*/ 	.word	0x00000000
        /*0030*/ 	.short	0x0004
        /*0032*/ 	.short	0x001c
        /*0034*/ 	.byte	0x00, 0xf0, 0x11, 0x00


	//----- nvinfo : EIATTR_KPARAM_INFO
	.align		4
.L_47:
        /*0038*/ 	.byte	0x04, 0x17
        /*003a*/ 	.short	(.L_49 - .L_48)
.L_48:
        /*003c*/ 	.word	0x00000000
        /*0040*/ 	.short	0x0003
        /*0042*/ 	.short	0x0018
        /*0044*/ 	.byte	0x00, 0xf0, 0x11, 0x00


	//----- nvinfo : EIATTR_KPARAM_INFO
	.align		4
.L_49:
        /*0048*/ 	.byte	0x04, 0x17
        /*004a*/ 	.short	(.L_51 - .L_50)
.L_50:
        /*004c*/ 	.word	0x00000000
        /*0050*/ 	.short	0x0002
        /*0052*/ 	.short	0x0010
        /*0054*/ 	.byte	0x00, 0xf5, 0x21, 0x00


	//----- nvinfo : EIATTR_KPARAM_INFO
	.align		4
.L_51:
        /*0058*/ 	.byte	0x04, 0x17
        /*005a*/ 	.short	(.L_53 - .L_52)
.L_52:
        /*005c*/ 	.word	0x00000000
        /*0060*/ 	.short	0x0001
        /*0062*/ 	.short	0x0008
        /*0064*/ 	.byte	0x00, 0xf5, 0x21, 0x00


	//----- nvinfo : EIATTR_KPARAM_INFO
	.align		4
.L_53:
        /*0068*/ 	.byte	0x04, 0x17
        /*006a*/ 	.short	(.L_55 - .L_54)
.L_54:
        /*006c*/ 	.word	0x00000000
        /*0070*/ 	.short	0x0000
        /*0072*/ 	.short	0x0000
        /*0074*/ 	.byte	0x00, 0xf5, 0x21, 0x00


	//----- nvinfo : EIATTR_SPARSE_MMA_MASK
	.align		4
.L_55:
        /*0078*/ 	.byte	0x03, 0x50
        /*007a*/ 	.short	0x0000


	//----- nvinfo : EIATTR_MAXREG_COUNT
	.align		4
        /*007c*/ 	.byte	0x03, 0x1b
        /*007e*/ 	.short	0x00ff


	//----- nvinfo : EIATTR_MERCURY_ISA_VERSION
	.align		4
        /*0080*/ 	.byte	0x03, 0x5f
        /*0082*/ 	.short	0x0101


	//----- nvinfo : EIATTR_VRC_CTA_INIT_COUNT
	.align		4
        /*0084*/ 	.byte	0x02, 0x4a
	.zero		1
	.zero		1


	//----- nvinfo : EIATTR_EXIT_INSTR_OFFSETS
	.align		4
        /*0088*/ 	.byte	0x04, 0x1c
        /*008a*/ 	.short	(.L_57 - .L_56)


	//   ....[0]....
.L_56:
        /*008c*/ 	.word	0x00000030


	//   ....[1]....
        /*0090*/ 	.word	0x00000910


	//   ....[2]....
        /*0094*/ 	.word	0x00000b00


	//   ....[3]....
        /*0098*/ 	.word	0x00000c10


	//   ....[4]....
        /*009c*/ 	.word	0x00000ce0


	//   ....[5]....
        /*00a0*/ 	.word	0x00000d40


	//----- nvinfo : EIATTR_CBANK_PARAM_SIZE
	.align		4
.L_57:
        /*00a4*/ 	.byte	0x03, 0x19
        /*00a6*/ 	.short	0x0028


	//----- nvinfo : EIATTR_PARAM_CBANK
	.align		4
        /*00a8*/ 	.byte	0x04, 0x0a
        /*00aa*/ 	.short	(.L_59 - .L_58)
	.align		4
.L_58:
        /*00ac*/ 	.word	index@(.nv.constant0._Z3colPiS_S_iiii)
        /*00b0*/ 	.short	0x0380
        /*00b2*/ 	.short	0x0028


	//----- nvinfo : EIATTR_SW_WAR
	.align		4
.L_59:
        /*00b4*/ 	.byte	0x04, 0x36
        /*00b6*/ 	.short	(.L_61 - .L_60)
.L_60:
        /*00b8*/ 	.word	0x00000008
.L_61:


//--------------------- .nv.info._Z3rowPiS_S_iiii --------------------------
	.section	.nv.info._Z3rowPiS_S_iiii,"",@"SHT_CUDA_INFO"
	.sectionflags	@""
	.align	4


	//----- nvinfo : EIATTR_CUDA_API_VERSION
	.align		4
        /*0000*/ 	.byte	0x04, 0x37
        /*0002*/ 	.short	(.L_63 - .L_62)
.L_62:
        /*0004*/ 	.word	0x00000082


	//----- nvinfo : EIATTR_KPARAM_INFO
	.align		4
.L_63:
        /*0008*/ 	.byte	0x04, 0x17
        /*000a*/ 	.short	(.L_65 - .L_64)
.L_64:
        /*000c*/ 	.word	0x00000000
        /*0010*/ 	.short	0x0006
        /*0012*/ 	.short	0x0024
        /*0014*/ 	.byte	0x00, 0xf0, 0x11, 0x00


	//----- nvinfo : EIATTR_KPARAM_INFO
	.align		4
.L_65:
        /*0018*/ 	.byte	0x04, 0x17
        /*001a*/ 	.short	(.L_67 - .L_66)
.L_66:
        /*001c*/ 	.word	0x00000000
        /*0020*/ 	.short	0x0005
        /*0022*/ 	.short	0x0020
        /*0024*/ 	.byte	0x00, 0xf0, 0x11, 0x00


	//----- nvinfo : EIATTR_KPARAM_INFO
	.align		4
.L_67:
        /*0028*/ 	.byte	0x04, 0x17
        /*002a*/ 	.short	(.L_69 - .L_68)
.L_68:
        /*002c*/ 	.word	0x00000000
        /*0030*/ 	.short	0x0004
        /*0032*/ 	.short	0x001c
        /*0034*/ 	.byte	0x00, 0xf0, 0x11, 0x00


	//----- nvinfo : EIATTR_KPARAM_INFO
	.align		4
.L_69:
        /*0038*/ 	.byte	0x04, 0x17
        /*003a*/ 	.short	(.L_71 - .L_70)
.L_70:
        /*003c*/ 	.word	0x00000000
        /*0040*/ 	.short	0x0003
        /*0042*/ 	.short	0x0018
        /*0044*/ 	.byte	0x00, 0xf0, 0x11, 0x00


	//----- nvinfo : EIATTR_KPARAM_INFO
	.align		4
.L_71:
        /*0048*/ 	.byte	0x04, 0x17
        /*004a*/ 	.short	(.L_73 - .L_72)
.L_72:
        /*004c*/ 	.word	0x00000000
        /*0050*/ 	.short	0x0002
        /*0052*/ 	.short	0x0010
        /*0054*/ 	.byte	0x00, 0xf5, 0x21, 0x00


	//----- nvinfo : EIATTR_KPARAM_INFO
	.align		4
.L_73:
        /*0058*/ 	.byte	0x04, 0x17
        /*005a*/ 	.short	(.L_75 - .L_74)
.L_74:
        /*005c*/ 	.word	0x00000000
        /*0060*/ 	.short	0x0001
        /*0062*/ 	.short	0x0008
        /*0064*/ 	.byte	0x00, 0xf5, 0x21, 0x00


	//----- nvinfo : EIATTR_KPARAM_INFO
	.align		4
.L_75:
        /*0068*/ 	.byte	0x04, 0x17
        /*006a*/ 	.short	(.L_77 - .L_76)
.L_76:
        /*006c*/ 	.word	0x00000000
        /*0070*/ 	.short	0x0000
        /*0072*/ 	.short	0x0000
        /*0074*/ 	.byte	0x00, 0xf5, 0x21, 0x00


	//----- nvinfo : EIATTR_SPARSE_MMA_MASK
	.align		4
.L_77:
        /*0078*/ 	.byte	0x03, 0x50
        /*007a*/ 	.short	0x0000


	//----- nvinfo : EIATTR_MAXREG_COUNT
	.align		4
        /*007c*/ 	.byte	0x03, 0x1b
        /*007e*/ 	.short	0x00ff


	//----- nvinfo : EIATTR_MERCURY_ISA_VERSION
	.align		4
        /*0080*/ 	.byte	0x03, 0x5f
        /*0082*/ 	.short	0x0101


	//----- nvinfo : EIATTR_VRC_CTA_INIT_COUNT
	.align		4
        /*0084*/ 	.byte	0x02, 0x4a
	.zero		1
	.zero		1


	//----- nvinfo : EIATTR_EXIT_INSTR_OFFSETS
	.align		4
        /*0088*/ 	.byte	0x04, 0x1c
        /*008a*/ 	.short	(.L_79 - .L_78)


	//   ....[0]....
.L_78:
        /*008c*/ 	.word	0x00000030


	//   ....[1]....
        /*0090*/ 	.word	0x00000a80


	//   ....[2]....
        /*0094*/ 	.word	0x00000bf0


	//   ....[3]....
        /*0098*/ 	.word	0x00000d10


	//   ....[4]....
        /*009c*/ 	.word	0x00000e10


	//   ....[5]....
        /*00a0*/ 	.word	0x00000e60


	//----- nvinfo : EIATTR_CBANK_PARAM_SIZE
	.align		4
.L_79:
        /*00a4*/ 	.byte	0x03, 0x19
        /*00a6*/ 	.short	0x0028


	//----- nvinfo : EIATTR_PARAM_CBANK
	.align		4
        /*00a8*/ 	.byte	0x04, 0x0a
        /*00aa*/ 	.short	(.L_81 - .L_80)
	.align		4
.L_80:
        /*00ac*/ 	.word	index@(.nv.constant0._Z3rowPiS_S_iiii)
        /*00b0*/ 	.short	0x0380
        /*00b2*/ 	.short	0x0028


	//----- nvinfo : EIATTR_SW_WAR
	.align		4
.L_81:
        /*00b4*/ 	.byte	0x04, 0x36
        /*00b6*/ 	.short	(.L_83 - .L_82)
.L_82:
        /*00b8*/ 	.word	0x00000008
.L_83:


//--------------------- .nv.callgraph             --------------------------
	.section	.nv.callgraph,"",@"SHT_CUDA_CALLGRAPH"
	.align	4
	.sectionentsize	8
	.align		4
        /*0000*/ 	.word	0x00000000
	.align		4
        /*0004*/ 	.word	0xffffffff
	.align		4
        /*0008*/ 	.word	0x00000000
	.align		4
        /*000c*/ 	.word	0xfffffffe
	.align		4
        /*0010*/ 	.word	0x00000000
	.align		4
        /*0014*/ 	.word	0xfffffffd
	.align		4
        /*0018*/ 	.word	0x00000000
	.align		4
        /*001c*/ 	.word	0xfffffffc


//--------------------- .text._Z3elePiS_S_iiii    --------------------------
	.section	.text._Z3elePiS_S_iiii,"ax",@progbits
	.align	128
        .global         _Z3elePiS_S_iiii
        .type           _Z3elePiS_S_iiii,@function
        .size           _Z3elePiS_S_iiii,(.L_x_28 - _Z3elePiS_S_iiii)
        .other          _Z3elePiS_S_iiii,@"STO_CUDA_ENTRY STV_DEFAULT"
_Z3elePiS_S_iiii:
.text._Z3elePiS_S_iiii:
[----:B------:R-:W-:Y:S08]  /*0000*/  LDC R1, c[0x0][0x37c] ;  /* 0x0000df00ff017b82 */ /* 0x000ff00000000800 */
[----:B------:R-:W0:Y:S01]  /*0010*/  LDC R0, c[0x0][0x39c] ;  /* 0x0000e700ff007b82 */ /* 0x000e220000000800 */
[----:B------:R-:W1:Y:S01]  /*0020*/  S2R R17, SR_TID.Y ;  /* 0x0000000000117919 */ /* 0x000e620000002200 */
[----:B------:R-:W2:Y:S01]  /*0030*/  LDCU.64 UR4, c[0x0][0x358] ;  /* 0x00006b00ff0477ac */ /* 0x000ea20008000a00 */
[----:B------:R-:W-:Y:S01]  /*0040*/  HFMA2 R26, -RZ, RZ, 0, 0 ;  /* 0x00000000ff1a7431 */ /* 0x000fe200000001ff */
[----:B------:R-:W3:Y:S01]  /*0050*/  S2R R16, SR_TID.X ;  /* 0x0000000000107919 */ /* 0x000ee20000002100 */
[----:B0-----:R-:W-:-:S13]  /*0060*/  ISETP.GE.AND P0, PT, R0, 0x1, PT ;  /* 0x000000010000780c */ /* 0x001fda0003f06270 */
[----:B-123--:R-:W-:Y:S05]  /*0070*/  @!P0 BRA `(.L_x_0) ;  /* 0x0000000400f08947 */ /* 0x00efea0003800000 */
[C---:B------:R-:W-:Y:S01]  /*0080*/  ISETP.GE.U32.AND P1, PT, R0.reuse, 0x8, PT ;  /* 0x000000080000780c */ /* 0x040fe20003f26070 */
[----:B------:R-:W-:Y:S01]  /*0090*/  IMAD R19, R17, R0, RZ ;  /* 0x0000000011137224 */ /* 0x000fe200078e02ff */
[----:B------:R-:W-:Y:S02]  /*00a0*/  LOP3.LUT R24, R0, 0x7, RZ, 0xc0, !PT ;  /* 0x0000000700187812 */ /* 0x000fe400078ec0ff */
[----:B------:R-:W-:Y:S02]  /*00b0*/  MOV R20, RZ ;  /* 0x000000ff00147202 */ /* 0x000fe40000000f00 */
[----:B------:R-:W-:Y:S02]  /*00c0*/  ISETP.NE.AND P0, PT, R24, RZ, PT ;  /* 0x000000ff1800720c */ /* 0x000fe40003f05270 */
[----:B------:R-:W-:-:S05]  /*00d0*/  MOV R26, RZ ;  /* 0x000000ff001a7202 */ /* 0x000fca0000000f00 */
[----:B------:R-:W-:Y:S06]  /*00e0*/  @!P1 BRA `(.L_x_1) ;  /* 0x0000000000c89947 */ /* 0x000fec0003800000 */
[----:B------:R-:W0:Y:S01]  /*00f0*/  LDC.64 R2, c[0x0][0x380] ;  /* 0x0000e000ff027b82 */ /* 0x000e220000000a00 */
[----:B------:R-:W-:Y:S02]  /*0100*/  LOP3.LUT R20, R0, 0x7ffffff8, RZ, 0xc0, !PT ;  /* 0x7ffffff800147812 */ /* 0x000fe400078ec0ff */
[----:B------:R-:W-:Y:S02]  /*0110*/  MOV R26, RZ ;  /* 0x000000ff001a7202 */ /* 0x000fe40000000f00 */
[----:B------:R-:W-:Y:S02]  /*0120*/  MOV R21, R16 ;  /* 0x0000001000157202 */ /* 0x000fe40000000f00 */
[----:B------:R-:W-:Y:S01]  /*0130*/  IADD3 R18, PT, PT, -R20, RZ, RZ ;  /* 0x000000ff14127210 */ /* 0x000fe20007ffe1ff */
[----:B0-----:R-:W-:-:S03]  /*0140*/  IMAD.WIDE.U32 R2, R19, 0x4, R2 ;  /* 0x0000000413027825 */ /* 0x001fc600078e0002 */
[----:B------:R-:W-:-:S04]  /*0150*/  IADD3 R5, P1, PT, R2, 0x10, RZ ;  /* 0x0000001002057810 */ /* 0x000fc80007f3e0ff */
[----:B------:R-:W-:-:S09]  /*0160*/  IADD3.X R6, PT, PT, RZ, R3, RZ, P1, !PT ;  /* 0x00000003ff067210 */ /* 0x000fd20000ffe4ff */
.L_x_2:
[----:B------:R-:W0:Y:S01]  /*0170*/  LDC.64 R28, c[0x0][0x388] ;  /* 0x0000e200ff1c7b82 */ /* 0x000e220000000a00 */
[----:B------:R-:W-:Y:S02]  /*0180*/  MOV R2, R5 ;  /* 0x0000000500027202 */ /* 0x000fe40000000f00 */
[----:B------:R-:W-:-:S05]  /*0190*/  MOV R3, R6 ;  /* 0x0000000600037202 */ /* 0x000fca0000000f00 */
[----:B------:R-:W2:Y:S01]  /*01a0*/  LDG.E R13, desc[UR4][R2.64+-0x10] ;  /* 0xfffff004020d7981 */ /* 0x000ea2000c1e1900 */
[----:B------:R-:W1:Y:S03]  /*01b0*/  LDC R23, c[0x0][0x3a4] ;  /* 0x0000e900ff177b82 */ /* 0x000e660000000800 */
[----:B------:R-:W3:Y:S04]  /*01c0*/  LDG.E R22, desc[UR4][R2.64+-0xc] ;  /* 0xfffff40402167981 */ /* 0x000ee8000c1e1900 */
[----:B------:R-:W4:Y:S01]  /*01d0*/  LDG.E R27, desc[UR4][R2.64+-0x8] ;  /* 0xfffff804021b7981 */ /* 0x000f22000c1e1900 */
[----:B0-----:R-:W-:-:S05]  /*01e0*/  IMAD.WIDE R28, R21, 0x4, R28 ;  /* 0x00000004151c7825 */ /* 0x001fca00078e021c */
[----:B------:R-:W2:Y:S01]  /*01f0*/  LDG.E R12, desc[UR4][R28.64] ;  /* 0x000000041c0c7981 */ /* 0x000ea2000c1e1900 */
[----:B-1----:R-:W-:-:S05]  /*0200*/  IMAD.WIDE R14, R23, 0x4, R28 ;  /* 0x00000004170e7825 */ /* 0x002fca00078e021c */
[----:B------:R0:W3:Y:S01]  /*0210*/  LDG.E R25, desc[UR4][R14.64] ;  /* 0x000000040e197981 */ /* 0x0000e2000c1e1900 */
[----:B------:R-:W-:-:S03]  /*0220*/  IMAD.WIDE R10, R23, 0x4, R14 ;  /* 0x00000004170a7825 */ /* 0x000fc600078e020e */
[----:B------:R-:W5:Y:S01]  /*0230*/  LDG.E R28, desc[UR4][R2.64+-0x4] ;  /* 0xfffffc04021c7981 */ /* 0x000f62000c1e1900 */
[----:B------:R-:W-:-:S03]  /*0240*/  IMAD.WIDE R8, R23, 0x4, R10 ;  /* 0x0000000417087825 */ /* 0x000fc600078e020a */
[----:B------:R-:W4:Y:S01]  /*0250*/  LDG.E R10, desc[UR4][R10.64] ;  /* 0x000000040a0a7981 */ /* 0x000f22000c1e1900 */
[----:B------:R-:W-:-:S03]  /*0260*/  IMAD.WIDE R4, R23, 0x4, R8 ;  /* 0x0000000417047825 */ /* 0x000fc600078e0208 */
[----:B------:R-:W5:Y:S01]  /*0270*/  LDG.E R9, desc[UR4][R8.64] ;  /* 0x0000000408097981 */ /* 0x000f62000c1e1900 */
[----:B------:R-:W-:-:S03]  /*0280*/  IMAD.WIDE R6, R23, 0x4, R4 ;  /* 0x0000000417067825 */ /* 0x000fc600078e0204 */
[----:B------:R-:W5:Y:S04]  /*0290*/  LDG.E R11, desc[UR4][R2.64+0x4] ;  /* 0x00000404020b7981 */ /* 0x000f68000c1e1900 */
[----:B------:R-:W5:Y:S04]  /*02a0*/  LDG.E R4, desc[UR4][R4.64] ;  /* 0x0000000404047981 */ /* 0x000f68000c1e1900 */
[----:B------:R-:W5:Y:S04]  /*02b0*/  LDG.E R8, desc[UR4][R2.64+0xc] ;  /* 0x00000c0402087981 */ /* 0x000f68000c1e1900 */
[----:B------:R-:W5:Y:S01]  /*02c0*/  LDG.E R5, desc[UR4][R2.64] ;  /* 0x0000000402057981 */ /* 0x000f62000c1e1900 */
[----:B--2---:R-:W-:-:S02]  /*02d0*/  IMAD R26, R13, R12, R26 ;  /* 0x0000000c0d1a7224 */ /* 0x004fc400078e021a */
[C---:B------:R-:W-:Y:S02]  /*02e0*/  IMAD.WIDE R12, R23.reuse, 0x4, R6 ;  /* 0x00000004170c7825 */ /* 0x040fe400078e0206 */
[----:B------:R-:W2:Y:S02]  /*02f0*/  LDG.E R6, desc[UR4][R6.64] ;  /* 0x0000000406067981 */ /* 0x000ea4000c1e1900 */
[----:B0-----:R-:W-:Y:S02]  /*0300*/  IMAD.WIDE R14, R23, 0x4, R12 ;  /* 0x00000004170e7825 */ /* 0x001fe400078e020c */
[----:B------:R-:W2:Y:S04]  /*0310*/  LDG.E R29, desc[UR4][R12.64] ;  /* 0x000000040c1d7981 */ /* 0x000ea8000c1e1900 */
[----:B------:R-:W2:Y:S04]  /*0320*/  LDG.E R15, desc[UR4][R14.64] ;  /* 0x000000040e0f7981 */ /* 0x000ea8000c1e1900 */
[----:B------:R-:W2:Y:S01]  /*0330*/  LDG.E R12, desc[UR4][R2.64+0x8] ;  /* 0x00000804020c7981 */ /* 0x000ea2000c1e1900 */
[----:B---3--:R-:W-:Y:S01]  /*0340*/  IMAD R22, R22, R25, R26 ;  /* 0x0000001916167224 */ /* 0x008fe200078e021a */
[----:B------:R-:W-:-:S03]  /*0350*/  IADD3 R18, PT, PT, R18, 0x8, RZ ;  /* 0x0000000812127810 */ /* 0x000fc60007ffe0ff */
[----:B----4-:R-:W-:Y:S01]  /*0360*/  IMAD R10, R27, R10, R22 ;  /* 0x0000000a1b0a7224 */ /* 0x010fe200078e0216 */
[----:B------:R-:W-:-:S03]  /*0370*/  ISETP.NE.AND P1, PT, R18, RZ, PT ;  /* 0x000000ff1200720c */ /* 0x000fc60003f25270 */
[----:B-----5:R-:W-:Y:S01]  /*0380*/  IMAD R9, R28, R9, R10 ;  /* 0x000000091c097224 */ /* 0x020fe200078e020a */
[----:B------:R-:W-:-:S03]  /*0390*/  LEA R21, R23, R21, 0x3 ;  /* 0x0000001517157211 */ /* 0x000fc600078e18ff */
[----:B------:R-:W-:Y:S01]  /*03a0*/  IMAD R4, R5, R4, R9 ;  /* 0x0000000405047224 */ /* 0x000fe200078e0209 */
[----:B------:R-:W-:-:S03]  /*03b0*/  IADD3 R5, P2, PT, R2, 0x20, RZ ;  /* 0x0000002002057810 */ /* 0x000fc60007f5e0ff */
[----:B--2---:R-:W-:Y:S01]  /*03c0*/  IMAD R4, R11, R6, R4 ;  /* 0x000000060b047224 */ /* 0x004fe200078e0204 */
[----:B------:R-:W-:-:S03]  /*03d0*/  IADD3.X R6, PT, PT, RZ, R3, RZ, P2, !PT ;  /* 0x00000003ff067210 */ /* 0x000fc600017fe4ff */
[----:B------:R-:W-:-:S04]  /*03e0*/  IMAD R4, R12, R29, R4 ;  /* 0x0000001d0c047224 */ /* 0x000fc800078e0204 */
[----:B------:R-:W-:Y:S01]  /*03f0*/  IMAD R26, R8, R15, R4 ;  /* 0x0000000f081a7224 */ /* 0x000fe200078e0204 */
[----:B------:R-:W-:Y:S06]  /*0400*/  @P1 BRA `(.L_x_2) ;  /* 0xfffffffc00581947 */ /* 0x000fec000383ffff */
.L_x_1:
[----:B------:R-:W-:Y:S05]  /*0410*/  @!P0 BRA `(.L_x_0) ;  /* 0x0000000400088947 */ /* 0x000fea0003800000 */
[----:B------:R-:W-:Y:S02]  /*0420*/  ISETP.GE.U32.AND P1, PT, R24, 0x4, PT ;  /* 0x000000041800780c */ /* 0x000fe40003f26070 */
[----:B------:R-:W-:-:S04]  /*0430*/  LOP3.LUT R14, R0, 0x3, RZ, 0xc0, !PT ;  /* 0x00000003000e7812 */ /* 0x000fc800078ec0ff */
[----:B------:R-:W-:-:S07]  /*0440*/  ISETP.NE.AND P0, PT, R14, RZ, PT ;  /* 0x000000ff0e00720c */ /* 0x000fce0003f05270 */
[----:B------:R-:W-:Y:S06]  /*0450*/  @!P1 BRA `(.L_x_3) ;  /* 0x0000000000709947 */ /* 0x000fec0003800000 */
[----:B------:R-:W0:Y:S01]  /*0460*/  LDC R11, c[0x0][0x3a4] ;  /* 0x0000e900ff0b7b82 */ /* 0x000e220000000800 */
[----:B------:R-:W1:Y:S01]  /*0470*/  LDCU.64 UR6, c[0x0][0x380] ;  /* 0x00007000ff0677ac */ /* 0x000e620008000a00 */
[CC--:B------:R-:W-:Y:S02]  /*0480*/  IADD3 R3, PT, PT, R19.reuse, R20.reuse, RZ ;  /* 0x0000001413037210 */ /* 0x0c0fe40007ffe0ff */
[----:B------:R-:W-:-:S04]  /*0490*/  IADD3 R8, P1, PT, R19, R20, RZ ;  /* 0x0000001413087210 */ /* 0x000fc80007f3e0ff */
[----:B------:R-:W2:Y:S08]  /*04a0*/  LDC.64 R4, c[0x0][0x388] ;  /* 0x0000e200ff047b82 */ /* 0x000eb00000000a00 */
[----:B------:R-:W3:Y:S01]  /*04b0*/  LDC.64 R12, c[0x0][0x380] ;  /* 0x0000e000ff0c7b82 */ /* 0x000ee20000000a00 */
[----:B0-----:R-:W-:-:S04]  /*04c0*/  IMAD R7, R20, R11, R16 ;  /* 0x0000000b14077224 */ /* 0x001fc800078e0210 */
[----:B--2---:R-:W-:-:S04]  /*04d0*/  IMAD.WIDE R4, R7, 0x4, R4 ;  /* 0x0000000407047825 */ /* 0x004fc800078e0204 */
[----:B------:R-:W-:Y:S02]  /*04e0*/  IMAD.WIDE R6, R11, 0x4, R4 ;  /* 0x000000040b067825 */ /* 0x000fe400078e0204 */
[----:B------:R-:W2:Y:S02]  /*04f0*/  LDG.E R4, desc[UR4][R4.64] ;  /* 0x0000000404047981 */ /* 0x000ea4000c1e1900 */
[----:B---3--:R-:W-:Y:S01]  /*0500*/  IMAD.WIDE.U32 R12, R3, 0x4, R12 ;  /* 0x00000004030c7825 */ /* 0x008fe200078e000c */
[----:B------:R-:W-:Y:S02]  /*0510*/  IADD3.X R3, PT, PT, RZ, RZ, RZ, P1, !PT ;  /* 0x000000ffff037210 */ /* 0x000fe40000ffe4ff */
[----:B-1----:R-:W-:-:S03]  /*0520*/  LEA R2, P1, R8, UR6, 0x2 ;  /* 0x0000000608027c11 */ /* 0x002fc6000f8210ff */
[----:B------:R-:W2:Y:S01]  /*0530*/  LDG.E R13, desc[UR4][R12.64] ;  /* 0x000000040c0d7981 */ /* 0x000ea2000c1e1900 */
[----:B------:R-:W-:Y:S01]  /*0540*/  LEA.HI.X R3, R8, UR7, R3, 0x2, P1 ;  /* 0x0000000708037c11 */ /* 0x000fe200088f1403 */
[C---:B------:R-:W-:Y:S02]  /*0550*/  IMAD.WIDE R8, R11.reuse, 0x4, R6 ;  /* 0x000000040b087825 */ /* 0x040fe400078e0206 */
[----:B------:R-:W3:Y:S04]  /*0560*/  LDG.E R6, desc[UR4][R6.64] ;  /* 0x0000000406067981 */ /* 0x000ee8000c1e1900 */
[----:B------:R-:W3:Y:S01]  /*0570*/  LDG.E R15, desc[UR4][R2.64+0x4] ;  /* 0x00000404020f7981 */ /* 0x000ee2000c1e1900 */
[----:B------:R-:W-:-:S03]  /*0580*/  IMAD.WIDE R10, R11, 0x4, R8 ;  /* 0x000000040b0a7825 */ /* 0x000fc600078e0208 */
[----:B------:R-:W4:Y:S04]  /*0590*/  LDG.E R21, desc[UR4][R8.64] ;  /* 0x0000000408157981 */ /* 0x000f28000c1e1900 */
[----:B------:R-:W4:Y:S04]  /*05a0*/  LDG.E R18, desc[UR4][R2.64+0x8] ;  /* 0x0000080402127981 */ /* 0x000f28000c1e1900 */
[----:B------:R-:W5:Y:S04]  /*05b0*/  LDG.E R22, desc[UR4][R2.64+0xc] ;  /* 0x00000c0402167981 */ /* 0x000f68000c1e1900 */
[----:B------:R-:W5:Y:S01]  /*05c0*/  LDG.E R10, desc[UR4][R10.64] ;  /* 0x000000040a0a7981 */ /* 0x000f62000c1e1900 */
[----:B------:R-:W-:Y:S01]  /*05d0*/  IADD3 R20, PT, PT, R20, 0x4, RZ ;  /* 0x0000000414147810 */ /* 0x000fe20007ffe0ff */
[----:B--2---:R-:W-:-:S04]  /*05e0*/  IMAD R26, R13, R4, R26 ;  /* 0x000000040d1a7224 */ /* 0x004fc800078e021a */
[----:B---3--:R-:W-:-:S04]  /*05f0*/  IMAD R15, R15, R6, R26 ;  /* 0x000000060f0f7224 */ /* 0x008fc800078e021a */
[----:B----4-:R-:W-:-:S04]  /*0600*/  IMAD R15, R18, R21, R15 ;  /* 0x00000015120f7224 */ /* 0x010fc800078e020f */
[----:B-----5:R-:W-:-:S07]  /*0610*/  IMAD R26, R22, R10, R15 ;  /* 0x0000000a161a7224 */ /* 0x020fce00078e020f */
.L_x_3:
[----:B------:R-:W-:Y:S05]  /*0620*/  @!P0 BRA `(.L_x_0) ;  /* 0x0000000000848947 */ /* 0x000fea0003800000 */
[----:B------:R-:W-:Y:S01]  /*0630*/  ISETP.NE.AND P1, PT, R14, 0x1, PT ;  /* 0x000000010e00780c */ /* 0x000fe20003f25270 */
[----:B------:R-:W0:Y:S01]  /*0640*/  LDC.64 R8, c[0x0][0x388] ;  /* 0x0000e200ff087b82 */ /* 0x000e220000000a00 */
[----:B------:R-:W-:-:S04]  /*0650*/  LOP3.LUT R0, R0, 0x1, RZ, 0xc0, !PT ;  /* 0x0000000100007812 */ /* 0x000fc800078ec0ff */
[----:B------:R-:W-:-:S03]  /*0660*/  ISETP.NE.U32.AND P0, PT, R0, 0x1, PT ;  /* 0x000000010000780c */ /* 0x000fc60003f05070 */
[----:B------:R-:W1:Y:S04]  /*0670*/  LDC.64 R10, c[0x0][0x380] ;  /* 0x0000e000ff0a7b82 */ /* 0x000e680000000a00 */
[CC--:B------:R-:W-:Y:S02]  /*0680*/  @P1 IADD3 R21, PT, PT, R19.reuse, R20.reuse, RZ ;  /* 0x0000001413151210 */ /* 0x0c0fe40007ffe0ff */
[----:B------:R-:W-:Y:S02]  /*0690*/  @P1 IADD3 R0, P2, PT, R19, R20, RZ ;  /* 0x0000001413001210 */ /* 0x000fe40007f5e0ff */
[----:B------:R-:W2:Y:S02]  /*06a0*/  @P1 LDC R15, c[0x0][0x3a4] ;  /* 0x0000e900ff0f1b82 */ /* 0x000ea40000000800 */
[----:B------:R-:W-:-:S06]  /*06b0*/  @P1 IADD3.X R12, PT, PT, RZ, RZ, RZ, P2, !PT ;  /* 0x000000ffff0c1210 */ /* 0x000fcc00017fe4ff */
[----:B------:R-:W3:Y:S08]  /*06c0*/  @P1 LDC.64 R6, c[0x0][0x380] ;  /* 0x0000e000ff061b82 */ /* 0x000ef00000000a00 */
[----:B------:R-:W4:Y:S01]  /*06d0*/  @!P0 LDC R13, c[0x0][0x3a4] ;  /* 0x0000e900ff0d8b82 */ /* 0x000f220000000800 */
[----:B-1----:R-:W-:-:S06]  /*06e0*/  @P1 IMAD.WIDE.U32 R10, R21, 0x4, R10 ;  /* 0x00000004150a1825 */ /* 0x002fcc00078e000a */
[----:B------:R-:W5:Y:S01]  /*06f0*/  @P1 LDG.E R11, desc[UR4][R10.64] ;  /* 0x000000040a0b1981 */ /* 0x000f62000c1e1900 */
[----:B------:R-:W1:Y:S01]  /*0700*/  LDC.64 R2, c[0x0][0x380] ;  /* 0x0000e000ff027b82 */ /* 0x000e620000000a00 */
[C---:B--2---:R-:W-:Y:S01]  /*0710*/  @P1 IMAD R23, R20.reuse, R15, R16 ;  /* 0x0000000f14171224 */ /* 0x044fe200078e0210 */
[----:B------:R-:W-:-:S03]  /*0720*/  @P1 IADD3 R20, PT, PT, R20, 0x2, RZ ;  /* 0x0000000214141810 */ /* 0x000fc60007ffe0ff */
[----:B0-----:R-:W-:-:S03]  /*0730*/  @P1 IMAD.WIDE R8, R23, 0x4, R8 ;  /* 0x0000000417081825 */ /* 0x001fc600078e0208 */
[----:B------:R-:W0:Y:S01]  /*0740*/  LDC.64 R4, c[0x0][0x388] ;  /* 0x0000e200ff047b82 */ /* 0x000e220000000a00 */
[C---:B---3--:R-:W-:Y:S02]  /*0750*/  @P1 LEA R6, P2, R0.reuse, R6, 0x2 ;  /* 0x0000000600061211 */ /* 0x048fe400078410ff */
[----:B------:R-:W-:Y:S01]  /*0760*/  @!P0 IADD3 R19, PT, PT, R19, R20, RZ ;  /* 0x0000001413138210 */ /* 0x000fe20007ffe0ff */
[----:B------:R-:W-:Y:S01]  /*0770*/  @P1 IMAD.WIDE R14, R15, 0x4, R8 ;  /* 0x000000040f0e1825 */ /* 0x000fe200078e0208 */
[----:B------:R-:W-:Y:S02]  /*0780*/  @P1 LEA.HI.X R7, R0, R7, R12, 0x2, P2 ;  /* 0x0000000700071211 */ /* 0x000fe400010f140c */
[----:B------:R-:W5:Y:S01]  /*0790*/  @P1 LDG.E R0, desc[UR4][R8.64] ;  /* 0x0000000408001981 */ /* 0x000f62000c1e1900 */
[----:B----4-:R-:W-:-:S03]  /*07a0*/  @!P0 IMAD R13, R20, R13, R16 ;  /* 0x0000000d140d8224 */ /* 0x010fc600078e0210 */
[----:B------:R-:W2:Y:S04]  /*07b0*/  @P1 LDG.E R7, desc[UR4][R6.64+0x4] ;  /* 0x0000040406071981 */ /* 0x000ea8000c1e1900 */
[----:B------:R-:W2:Y:S01]  /*07c0*/  @P1 LDG.E R14, desc[UR4][R14.64] ;  /* 0x000000040e0e1981 */ /* 0x000ea2000c1e1900 */
[----:B-1----:R-:W-:-:S06]  /*07d0*/  @!P0 IMAD.WIDE.U32 R2, R19, 0x4, R2 ;  /* 0x0000000413028825 */ /* 0x002fcc00078e0002 */
[----:B------:R-:W3:Y:S01]  /*07e0*/  @!P0 LDG.E R3, desc[UR4][R2.64] ;  /* 0x0000000402038981 */ /* 0x000ee2000c1e1900 */
[----:B0-----:R-:W-:-:S06]  /*07f0*/  @!P0 IMAD.WIDE R4, R13, 0x4, R4 ;  /* 0x000000040d048825 */ /* 0x001fcc00078e0204 */
[----:B------:R-:W3:Y:S01]  /*0800*/  @!P0 LDG.E R4, desc[UR4][R4.64] ;  /* 0x0000000404048981 */ /* 0x000ee2000c1e1900 */
[----:B-----5:R-:W-:-:S04]  /*0810*/  @P1 IMAD R0, R11, R0, R26 ;  /* 0x000000000b001224 */ /* 0x020fc800078e021a */
[----:B--2---:R-:W-:-:S04]  /*0820*/  @P1 IMAD R26, R7, R14, R0 ;  /* 0x0000000e071a1224 */ /* 0x004fc800078e0200 */
[----:B---3--:R-:W-:-:S07]  /*0830*/  @!P0 IMAD R26, R3, R4, R26 ;  /* 0x00000004031a8224 */ /* 0x008fce00078e021a */
.L_x_0:
[----:B------:R-:W0:Y:S01]  /*0840*/  LDC.64 R2, c[0x0][0x390] ;  /* 0x0000e400ff027b82 */ /* 0x000e220000000a00 */
[----:B------:R-:W1:Y:S02]  /*0850*/  LDCU UR6, c[0x0][0x3a4] ;  /* 0x00007480ff0677ac */ /* 0x000e640008000800 */
[----:B-1----:R-:W-:-:S04]  /*0860*/  IMAD R17, R17, UR6, R16 ;  /* 0x0000000611117c24 */ /* 0x002fc8000f8e0210 */
[----:B0-----:R-:W-:-:S05]  /*0870*/  IMAD.WIDE R2, R17, 0x4, R2 ;  /* 0x0000000411027825 */ /* 0x001fca00078e0202 */
[----:B------:R-:W-:Y:S01]  /*0880*/  STG.E desc[UR4][R2.64], R26 ;  /* 0x0000001a02007986 */ /* 0x000fe2000c101904 */
[----:B------:R-:W-:Y:S05]  /*0890*/  EXIT ;  /* 0x000000000000794d */ /* 0x000fea0003800000 */
.L_x_4:
[----:B------:R-:W-:-:S00]  /*08a0*/  BRA `(.L_x_4) ;  /* 0xfffffffc00fc7947 */ /* 0x000fc0000383ffff */
[----:B------:R-:W-:-:S00]  /*08b0*/  NOP ;  /* 0x0000000000007918 */ /* 0x000fc00000000000 */
        /* <DEDUP_REMOVED lines=12> */
.L_x_28:


//--------------------- .text._Z3colPiS_S_iiii    --------------------------
	.section	.text._Z3colPiS_S_iiii,"ax",@progbits
	.align	128
        .global         _Z3colPiS_S_iiii
        .type           _Z3colPiS_S_iiii,@function
        .size           _Z3colPiS_S_iiii,(.L_x_29 - _Z3colPiS_S_iiii)
        .other          _Z3colPiS_S_iiii,@"STO_CUDA_ENTRY STV_DEFAULT"
_Z3colPiS_S_iiii:
.text._Z3colPiS_S_iiii:
[----:B------:R-:W-:Y:S08]  /*0000*/  LDC R1, c[0x0][0x37c] ;  /* 0x0000df00ff017b82 */ /* 0x000ff00000000800 */
[----:B------:R-:W0:Y:S02]  /*0010*/  LDC R2, c[0x0][0x398] ;  /* 0x0000e600ff027b82 */ /* 0x000e240000000800 */
[----:B0-----:R-:W-:-:S13]  /*0020*/  ISETP.GE.AND P0, PT, R2, 0x1, PT ;  /* 0x000000010200780c */ /* 0x001fda0003f06270 */
[----:B------:R-:W-:Y:S05]  /*0030*/  @!P0 EXIT ;  /* 0x000000000000894d */ /* 0x000fea0003800000 */
[----:B------:R-:W0:Y:S01]  /*0040*/  LDC R13, c[0x0][0x39c] ;  /* 0x0000e700ff0d7b82 */ /* 0x000e220000000800 */
[----:B------:R-:W1:Y:S01]  /*0050*/  S2R R0, SR_TID.X ;  /* 0x0000000000007919 */ /* 0x000e620000002100 */
[----:B------:R-:W2:Y:S01]  /*0060*/  LDCU.64 UR6, c[0x0][0x358] ;  /* 0x00006b00ff0677ac */ /* 0x000ea20008000a00 */
[----:B0-----:R-:W-:-:S13]  /*0070*/  ISETP.GE.AND P0, PT, R13, 0x1, PT ;  /* 0x000000010d00780c */ /* 0x001fda0003f06270 */
[----:B-12---:R-:W-:Y:S05]  /*0080*/  @!P0 BRA `(.L_x_5) ;  /* 0x0000000800288947 */ /* 0x006fea0003800000 */
[C---:B------:R-:W-:Y:S01]  /*0090*/  LOP3.LUT R19, R13.reuse, 0x7, RZ, 0xc0, !PT ;  /* 0x000000070d137812 */ /* 0x040fe200078ec0ff */
[----:B------:R-:W-:Y:S01]  /*00a0*/  HFMA2 R15, -RZ, RZ, 0, 0 ;  /* 0x00000000ff0f7431 */ /* 0x000fe200000001ff */
[----:B------:R-:W-:Y:S02]  /*00b0*/  LOP3.LUT R12, R13, 0x7ffffff8, RZ, 0xc0, !PT ;  /* 0x7ffffff80d0c7812 */ /* 0x000fe400078ec0ff */
[----:B------:R-:W-:Y:S02]  /*00c0*/  IADD3 R2, PT, PT, R19, -0x1, RZ ;  /* 0xffffffff13027810 */ /* 0x000fe40007ffe0ff */
[----:B------:R-:W-:Y:S02]  /*00d0*/  LOP3.LUT R13, R13, 0x3, RZ, 0xc0, !PT ;  /* 0x000000030d0d7812 */ /* 0x000fe400078ec0ff */
[----:B------:R-:W-:Y:S02]  /*00e0*/  ISETP.GE.U32.AND P0, PT, R2, 0x3, PT ;  /* 0x000000030200780c */ /* 0x000fe40003f06070 */
[----:B------:R-:W-:-:S11]  /*00f0*/  IADD3 R14, PT, PT, -R12, RZ, RZ ;  /* 0x000000ff0c0e7210 */ /* 0x000fd60007ffe1ff */
.L_x_10:
[----:B------:R-:W0:Y:S01]  /*0100*/  LDC R10, c[0x0][0x39c] ;  /* 0x0000e700ff0a7b82 */ /* 0x000e220000000800 */
[----:B------:R-:W-:Y:S02]  /*0110*/  MOV R17, RZ ;  /* 0x000000ff00117202 */ /* 0x000fe40000000f00 */
[----:B------:R-:W-:Y:S02]  /*0120*/  MOV R18, RZ ;  /* 0x000000ff00127202 */ /* 0x000fe40000000f00 */
[----:B0-----:R-:W-:Y:S01]  /*0130*/  ISETP.GE.U32.AND P1, PT, R10, 0x8, PT ;  /* 0x000000080a00780c */ /* 0x001fe20003f26070 */
[----:B------:R-:W-:-:S12]  /*0140*/  IMAD R16, R15, R10, RZ ;  /* 0x0000000a0f107224 */ /* 0x000fd800078e02ff */
[----:B------:R-:W-:Y:S05]  /*0150*/  @!P1 BRA `(.L_x_6) ;  /* 0x0000000000c89947 */ /* 0x000fea0003800000 */
[----:B------:R-:W0:Y:S01]  /*0160*/  LDC.64 R2, c[0x0][0x380] ;  /* 0x0000e000ff027b82 */ /* 0x000e220000000a00 */
[----:B------:R-:W-:Y:S02]  /*0170*/  MOV R18, RZ ;  /* 0x000000ff00127202 */ /* 0x000fe40000000f00 */
[----:B------:R-:W-:Y:S02]  /*0180*/  MOV R17, R0 ;  /* 0x0000000000117202 */ /* 0x000fe40000000f00 */
[----:B------:R-:W-:Y:S01]  /*0190*/  MOV R11, R14 ;  /* 0x0000000e000b7202 */ /* 0x000fe20000000f00 */
[----:B0-----:R-:W-:-:S03]  /*01a0*/  IMAD.WIDE.U32 R2, R16, 0x4, R2 ;  /* 0x0000000410027825 */ /* 0x001fc600078e0002 */
[----:B------:R-:W-:-:S04]  /*01b0*/  IADD3 R5, P1, PT, R2, 0x10, RZ ;  /* 0x0000001002057810 */ /* 0x000fc80007f3e0ff */
[----:B------:R-:W-:-:S09]  /*01c0*/  IADD3.X R6, PT, PT, RZ, R3, RZ, P1, !PT ;  /* 0x00000003ff067210 */ /* 0x000fd20000ffe4ff */
.L_x_7:
[----:B------:R-:W0:Y:S01]  /*01d0*/  LDC.64 R28, c[0x0][0x388] ;  /* 0x0000e200ff1c7b82 */ /* 0x000e220000000a00 */
[----:B------:R-:W-:Y:S02]  /*01e0*/  MOV R2, R5 ;  /* 0x0000000500027202 */ /* 0x000fe40000000f00 */
[----:B------:R-:W-:-:S05]  /*01f0*/  MOV R3, R6 ;  /* 0x0000000600037202 */ /* 0x000fca0000000f00 */
[----:B------:R-:W1:Y:S01]  /*0200*/  LDC R25, c[0x0][0x3a4] ;  /* 0x0000e900ff197b82 */ /* 0x000e620000000800 */
[----:B------:R-:W2:Y:S04]  /*0210*/  LDG.E R21, desc[UR6][R2.64+-0x10] ;  /* 0xfffff00602157981 */ /* 0x000ea8000c1e1900 */
[----:B------:R-:W3:Y:S01]  /*0220*/  LDG.E R24, desc[UR6][R2.64+-0xc] ;  /* 0xfffff40602187981 */ /* 0x000ee2000c1e1900 */
[----:B0-----:R-:W-:-:S05]  /*0230*/  IMAD.WIDE R28, R17, 0x4, R28 ;  /* 0x00000004111c7825 */ /* 0x001fca00078e021c */
[----:B------:R-:W2:Y:S01]  /*0240*/  LDG.E R26, desc[UR6][R28.64] ;  /* 0x000000061c1a7981 */ /* 0x000ea2000c1e1900 */
[----:B-1----:R-:W-:-:S05]  /*0250*/  IMAD.WIDE R22, R25, 0x4, R28 ;  /* 0x0000000419167825 */ /* 0x002fca00078e021c */
[----:B------:R0:W3:Y:S01]  /*0260*/  LDG.E R27, desc[UR6][R22.64] ;  /* 0x00000006161b7981 */ /* 0x0000e2000c1e1900 */
[----:B------:R-:W-:-:S03]  /*0270*/  IMAD.WIDE R4, R25, 0x4, R22 ;  /* 0x0000000419047825 */ /* 0x000fc600078e0216 */
[----:B------:R-:W4:Y:S01]  /*0280*/  LDG.E R29, desc[UR6][R2.64+-0x4] ;  /* 0xfffffc06021d7981 */ /* 0x000f22000c1e1900 */
[----:B------:R-:W-:-:S03]  /*0290*/  IMAD.WIDE R6, R25, 0x4, R4 ;  /* 0x0000000419067825 */ /* 0x000fc600078e0204 */
[----:B------:R-:W5:Y:S01]  /*02a0*/  LDG.E R5, desc[UR6][R4.64] ;  /* 0x0000000604057981 */ /* 0x000f62000c1e1900 */
[----:B------:R-:W-:-:S03]  /*02b0*/  IMAD.WIDE R8, R25, 0x4, R6 ;  /* 0x0000000419087825 */ /* 0x000fc600078e0206 */
[----:B------:R-:W4:Y:S04]  /*02c0*/  LDG.E R6, desc[UR6][R6.64] ;  /* 0x0000000606067981 */ /* 0x000f28000c1e1900 */
[----:B------:R-:W4:Y:S04]  /*02d0*/  LDG.E R4, desc[UR6][R2.64+0x4] ;  /* 0x0000040602047981 */ /* 0x000f28000c1e1900 */
[----:B------:R-:W4:Y:S01]  /*02e0*/  LDG.E R7, desc[UR6][R2.64] ;  /* 0x0000000602077981 */ /* 0x000f22000c1e1900 */
[----:B--2---:R-:W-:-:S03]  /*02f0*/  IMAD R26, R21, R26, R18 ;  /* 0x0000001a151a7224 */ /* 0x004fc600078e0212 */
[----:B------:R-:W5:Y:S01]  /*0300*/  LDG.E R18, desc[UR6][R2.64+-0x8] ;  /* 0xfffff80602127981 */ /* 0x000f62000c1e1900 */
[----:B------:R-:W-:-:S03]  /*0310*/  IMAD.WIDE R20, R25, 0x4, R8 ;  /* 0x0000000419147825 */ /* 0x000fc600078e0208 */
[----:B------:R-:W2:Y:S01]  /*0320*/  LDG.E R8, desc[UR6][R8.64] ;  /* 0x0000000608087981 */ /* 0x000ea2000c1e1900 */
[----:B0-----:R-:W-:-:S03]  /*0330*/  IMAD.WIDE R22, R25, 0x4, R20 ;  /* 0x0000000419167825 */ /* 0x001fc600078e0214 */
[----:B------:R-:W2:Y:S01]  /*0340*/  LDG.E R20, desc[UR6][R20.64] ;  /* 0x0000000614147981 */ /* 0x000ea2000c1e1900 */
[----:B---3--:R-:W-:Y:S02]  /*0350*/  IMAD R28, R24, R27, R26 ;  /* 0x0000001b181c7224 */ /* 0x008fe400078e021a */
[----:B------:R-:W-:Y:S01]  /*0360*/  IMAD.WIDE R26, R25, 0x4, R22 ;  /* 0x00000004191a7825 */ /* 0x000fe200078e0216 */
[----:B------:R-:W3:Y:S04]  /*0370*/  LDG.E R24, desc[UR6][R22.64] ;  /* 0x0000000616187981 */ /* 0x000ee8000c1e1900 */
[----:B------:R-:W3:Y:S04]  /*0380*/  LDG.E R9, desc[UR6][R2.64+0xc] ;  /* 0x00000c0602097981 */ /* 0x000ee8000c1e1900 */
[----:B------:R-:W3:Y:S04]  /*0390*/  LDG.E R21, desc[UR6][R2.64+0x8] ;  /* 0x0000080602157981 */ /* 0x000ee8000c1e1900 */
[----:B------:R-:W3:Y:S01]  /*03a0*/  LDG.E R26, desc[UR6][R26.64] ;  /* 0x000000061a1a7981 */ /* 0x000ee2000c1e1900 */
[----:B------:R-:W-:-:S04]  /*03b0*/  IADD3 R11, PT, PT, R11, 0x8, RZ ;  /* 0x000000080b0b7810 */ /* 0x000fc80007ffe0ff */
[----:B------:R-:W-:Y:S02]  /*03c0*/  ISETP.NE.AND P1, PT, R11, RZ, PT ;  /* 0x000000ff0b00720c */ /* 0x000fe40003f25270 */
[----:B------:R-:W-:Y:S01]  /*03d0*/  LEA R17, R25, R17, 0x3 ;  /* 0x0000001119117211 */ /* 0x000fe200078e18ff */
[----:B-----5:R-:W-:-:S04]  /*03e0*/  IMAD R5, R18, R5, R28 ;  /* 0x0000000512057224 */ /* 0x020fc800078e021c */
[----:B----4-:R-:W-:-:S04]  /*03f0*/  IMAD R5, R29, R6, R5 ;  /* 0x000000061d057224 */ /* 0x010fc800078e0205 */
[----:B--2---:R-:W-:-:S04]  /*0400*/  IMAD R5, R7, R8, R5 ;  /* 0x0000000807057224 */ /* 0x004fc800078e0205 */
[----:B------:R-:W-:Y:S01]  /*0410*/  IMAD R4, R4, R20, R5 ;  /* 0x0000001404047224 */ /* 0x000fe200078e0205 */
[----:B------:R-:W-:-:S04]  /*0420*/  IADD3 R5, P2, PT, R2, 0x20, RZ ;  /* 0x0000002002057810 */ /* 0x000fc80007f5e0ff */
[----:B------:R-:W-:Y:S01]  /*0430*/  IADD3.X R6, PT, PT, RZ, R3, RZ, P2, !PT ;  /* 0x00000003ff067210 */ /* 0x000fe200017fe4ff */
[----:B---3--:R-:W-:-:S04]  /*0440*/  IMAD R4, R21, R24, R4 ;  /* 0x0000001815047224 */ /* 0x008fc800078e0204 */
[----:B------:R-:W-:Y:S01]  /*0450*/  IMAD R18, R9, R26, R4 ;  /* 0x0000001a09127224 */ /* 0x000fe200078e0204 */
[----:B------:R-:W-:Y:S06]  /*0460*/  @P1 BRA `(.L_x_7) ;  /* 0xfffffffc00581947 */ /* 0x000fec000383ffff */
[----:B------:R-:W-:-:S07]  /*0470*/  MOV R17, R12 ;  /* 0x0000000c00117202 */ /* 0x000fce0000000f00 */
.L_x_6:
[----:B------:R-:W-:-:S13]  /*0480*/  ISETP.NE.AND P1, PT, R19, RZ, PT ;  /* 0x000000ff1300720c */ /* 0x000fda0003f25270 */
[----:B------:R-:W-:Y:S05]  /*0490*/  @!P1 BRA `(.L_x_8) ;  /* 0x0000000000fc9947 */ /* 0x000fea0003800000 */
[----:B------:R-:W-:Y:S01]  /*04a0*/  ISETP.NE.AND P1, PT, R13, RZ, PT ;  /* 0x000000ff0d00720c */ /* 0x000fe20003f25270 */
[----:B------:R-:W-:-:S12]  /*04b0*/  @!P0 BRA `(.L_x_9) ;  /* 0x0000000000708947 */ /* 0x000fd80003800000 */
[----:B------:R-:W0:Y:S01]  /*04c0*/  LDC R11, c[0x0][0x3a4] ;  /* 0x0000e900ff0b7b82 */ /* 0x000e220000000800 */
[CC--:B------:R-:W-:Y:S02]  /*04d0*/  IADD3 R9, PT, PT, R16.reuse, R17.reuse, RZ ;  /* 0x0000001110097210 */ /* 0x0c0fe40007ffe0ff */
[----:B------:R-:W-:-:S05]  /*04e0*/  IADD3 R20, P2, PT, R16, R17, RZ ;  /* 0x0000001110147210 */ /* 0x000fca0007f5e0ff */
[----:B------:R-:W1:Y:S08]  /*04f0*/  LDC.64 R4, c[0x0][0x388] ;  /* 0x0000e200ff047b82 */ /* 0x000e700000000a00 */
[----:B------:R-:W2:Y:S08]  /*0500*/  LDC.64 R6, c[0x0][0x380] ;  /* 0x0000e000ff067b82 */ /* 0x000eb00000000a00 */
[----:B------:R-:W3:Y:S01]  /*0510*/  LDC.64 R2, c[0x0][0x380] ;  /* 0x0000e000ff027b82 */ /* 0x000ee20000000a00 */
[----:B0-----:R-:W-:-:S04]  /*0520*/  IMAD R21, R17, R11, R0 ;  /* 0x0000000b11157224 */ /* 0x001fc800078e0200 */
[----:B-1----:R-:W-:Y:S01]  /*0530*/  IMAD.WIDE R4, R21, 0x4, R4 ;  /* 0x0000000415047825 */ /* 0x002fe200078e0204 */
[----:B------:R-:W-:-:S03]  /*0540*/  IADD3.X R21, PT, PT, RZ, RZ, RZ, P2, !PT ;  /* 0x000000ffff157210 */ /* 0x000fc600017fe4ff */
[----:B--2---:R-:W-:-:S04]  /*0550*/  IMAD.WIDE.U32 R6, R9, 0x4, R6 ;  /* 0x0000000409067825 */ /* 0x004fc800078e0006 */
[----:B------:R-:W-:Y:S02]  /*0560*/  IMAD.WIDE R8, R11, 0x4, R4 ;  /* 0x000000040b087825 */ /* 0x000fe400078e0204 */
[----:B------:R-:W2:Y:S01]  /*0570*/  LDG.E R7, desc[UR6][R6.64] ;  /* 0x0000000606077981 */ /* 0x000ea2000c1e1900 */
[----:B---3--:R-:W-:-:S03]  /*0580*/  LEA R2, P2, R20, R2, 0x2 ;  /* 0x0000000214027211 */ /* 0x008fc600078410ff */
[----:B------:R-:W2:Y:S01]  /*0590*/  LDG.E R4, desc[UR6][R4.64] ;  /* 0x0000000604047981 */ /* 0x000ea2000c1e1900 */
[----:B------:R-:W-:Y:S01]  /*05a0*/  LEA.HI.X R3, R20, R3, R21, 0x2, P2 ;  /* 0x0000000314037211 */ /* 0x000fe200010f1415 */
        /* <DEDUP_REMOVED lines=13> */
.L_x_9:
[----:B------:R-:W-:Y:S05]  /*0680*/  @!P1 BRA `(.L_x_8) ;  /* 0x0000000000809947 */ /* 0x000fea0003800000 */
[----:B------:R-:W-:Y:S01]  /*0690*/  ISETP.NE.AND P2, PT, R13, 0x1, PT ;  /* 0x000000010d00780c */ /* 0x000fe20003f45270 */
[----:B------:R-:W0:Y:S01]  /*06a0*/  LDC.64 R8, c[0x0][0x380] ;  /* 0x0000e000ff087b82 */ /* 0x000e220000000a00 */
[----:B------:R-:W-:-:S07]  /*06b0*/  LOP3.LUT P1, RZ, R10, 0x1, RZ, 0xc0, !PT ;  /* 0x000000010aff7812 */ /* 0x000fce000782c0ff */
[----:B------:R-:W1:Y:S04]  /*06c0*/  LDC.64 R10, c[0x0][0x388] ;  /* 0x0000e200ff0a7b82 */ /* 0x000e680000000a00 */
[CC--:B------:R-:W-:Y:S02]  /*06d0*/  @P2 IADD3 R21, P3, PT, R16.reuse, R17.reuse, RZ ;  /* 0x0000001110152210 */ /* 0x0c0fe40007f7e0ff */
[----:B------:R-:W-:Y:S02]  /*06e0*/  @P2 IADD3 R25, PT, PT, R16, R17, RZ ;  /* 0x0000001110192210 */ /* 0x000fe40007ffe0ff */
[----:B------:R-:W2:Y:S01]  /*06f0*/  @P2 LDC R23, c[0x0][0x3a4] ;  /* 0x0000e900ff172b82 */ /* 0x000ea20000000800 */
[----:B------:R-:W-:-:S07]  /*0700*/  @P2 IADD3.X R22, PT, PT, RZ, RZ, RZ, P3, !PT ;  /* 0x000000ffff162210 */ /* 0x000fce0001ffe4ff */
[----:B------:R-:W3:Y:S01]  /*0710*/  @P2 LDC.64 R2, c[0x0][0x380] ;  /* 0x0000e000ff022b82 */ /* 0x000ee20000000a00 */
[----:B0-----:R-:W-:-:S06]  /*0720*/  @P2 IMAD.WIDE.U32 R8, R25, 0x4, R8 ;  /* 0x0000000419082825 */ /* 0x001fcc00078e0008 */
[----:B------:R-:W4:Y:S01]  /*0730*/  @P2 LDG.E R9, desc[UR6][R8.64] ;  /* 0x0000000608092981 */ /* 0x000f22000c1e1900 */
[----:B------:R-:W0:Y:S08]  /*0740*/  @P1 LDC R20, c[0x0][0x3a4] ;  /* 0x0000e900ff141b82 */ /* 0x000e300000000800 */
[----:B------:R-:W5:Y:S01]  /*0750*/  LDC.64 R4, c[0x0][0x380] ;  /* 0x0000e000ff047b82 */ /* 0x000f620000000a00 */
[C---:B--2---:R-:W-:Y:S01]  /*0760*/  @P2 IMAD R27, R17.reuse, R23, R0 ;  /* 0x00000017111b2224 */ /* 0x044fe200078e0200 */
[----:B------:R-:W-:-:S03]  /*0770*/  @P2 IADD3 R17, PT, PT, R17, 0x2, RZ ;  /* 0x0000000211112810 */ /* 0x000fc60007ffe0ff */
[----:B-1----:R-:W-:-:S03]  /*0780*/  @P2 IMAD.WIDE R10, R27, 0x4, R10 ;  /* 0x000000041b0a2825 */ /* 0x002fc600078e020a */
[----:B------:R-:W1:Y:S01]  /*0790*/  LDC.64 R6, c[0x0][0x388] ;  /* 0x0000e200ff067b82 */ /* 0x000e620000000a00 */
[----:B---3--:R-:W-:-:S04]  /*07a0*/  @P2 LEA R2, P3, R21, R2, 0x2 ;  /* 0x0000000215022211 */ /* 0x008fc800078610ff */
[----:B------:R-:W-:Y:S01]  /*07b0*/  @P2 LEA.HI.X R3, R21, R3, R22, 0x2, P3 ;  /* 0x0000000315032211 */ /* 0x000fe200018f1416 */
[----:B------:R-:W-:Y:S01]  /*07c0*/  @P2 IMAD.WIDE R22, R23, 0x4, R10 ;  /* 0x0000000417162825 */ /* 0x000fe200078e020a */
[----:B------:R-:W-:Y:S02]  /*07d0*/  @P1 IADD3 R21, PT, PT, R16, R17, RZ ;  /* 0x0000001110151210 */ /* 0x000fe40007ffe0ff */
[----:B------:R-:W4:Y:S01]  /*07e0*/  @P2 LDG.E R16, desc[UR6][R10.64] ;  /* 0x000000060a102981 */ /* 0x000f22000c1e1900 */
[----:B0-----:R-:W-:-:S03]  /*07f0*/  @P1 IMAD R17, R17, R20, R0 ;  /* 0x0000001411111224 */ /* 0x001fc600078e0200 */
[----:B------:R-:W2:Y:S01]  /*0800*/  @P2 LDG.E R2, desc[UR6][R2.64+0x4] ;  /* 0x0000040602022981 */ /* 0x000ea2000c1e1900 */
[----:B-----5:R-:W-:-:S03]  /*0810*/  @P1 IMAD.WIDE.U32 R4, R21, 0x4, R4 ;  /* 0x0000000415041825 */ /* 0x020fc600078e0004 */
[----:B------:R-:W2:Y:S04]  /*0820*/  @P2 LDG.E R22, desc[UR6][R22.64] ;  /* 0x0000000616162981 */ /* 0x000ea8000c1e1900 */
[----:B------:R-:W3:Y:S01]  /*0830*/  @P1 LDG.E R5, desc[UR6][R4.64] ;  /* 0x0000000604051981 */ /* 0x000ee2000c1e1900 */
[----:B-1----:R-:W-:-:S06]  /*0840*/  @P1 IMAD.WIDE R6, R17, 0x4, R6 ;  /* 0x0000000411061825 */ /* 0x002fcc00078e0206 */
[----:B------:R-:W3:Y:S01]  /*0850*/  @P1 LDG.E R6, desc[UR6][R6.64] ;  /* 0x0000000606061981 */ /* 0x000ee2000c1e1900 */
[----:B----4-:R-:W-:-:S04]  /*0860*/  @P2 IMAD R9, R9, R16, R18 ;  /* 0x0000001009092224 */ /* 0x010fc800078e0212 */
[----:B--2---:R-:W-:-:S04]  /*0870*/  @P2 IMAD R18, R2, R22, R9 ;  /* 0x0000001602122224 */ /* 0x004fc800078e0209 */
[----:B---3--:R-:W-:-:S07]  /*0880*/  @P1 IMAD R18, R5, R6, R18 ;  /* 0x0000000605121224 */ /* 0x008fce00078e0212 */
.L_x_8:
[----:B------:R-:W0:Y:S01]  /*0890*/  LDCU UR4, c[0x0][0x3a4] ;  /* 0x00007480ff0477ac */ /* 0x000e220008000800 */
[----:B------:R-:W1:Y:S01]  /*08a0*/  LDC.64 R2, c[0x0][0x390] ;  /* 0x0000e400ff027b82 */ /* 0x000e620000000a00 */
[C---:B0-----:R-:W-:Y:S01]  /*08b0*/  IMAD R5, R15.reuse, UR4, R0 ;  /* 0x000000040f057c24 */ /* 0x041fe2000f8e0200 */
[----:B------:R-:W0:Y:S01]  /*08c0*/  LDCU UR4, c[0x0][0x398] ;  /* 0x00007300ff0477ac */ /* 0x000e220008000800 */
[----:B------:R-:W-:Y:S02]  /*08d0*/  IADD3 R15, PT, PT, R15, 0x1, RZ ;  /* 0x000000010f0f7810 */ /* 0x000fe40007ffe0ff */
[----:B-1----:R-:W-:-:S05]  /*08e0*/  IMAD.WIDE R2, R5, 0x4, R2 ;  /* 0x0000000405027825 */ /* 0x002fca00078e0202 */
[----:B------:R1:W-:Y:S01]  /*08f0*/  STG.E desc[UR6][R2.64], R18 ;  /* 0x0000001202007986 */ /* 0x0003e2000c101906 */
[----:B0-----:R-:W-:-:S13]  /*0900*/  ISETP.NE.AND P1, PT, R15, UR4, PT ;  /* 0x000000040f007c0c */ /* 0x001fda000bf25270 */
[----:B-1----:R-:W-:Y:S05]  /*0910*/  @!P1 EXIT ;  /* 0x000000000000994d */ /* 0x002fea0003800000 */
[----:B------:R-:W-:Y:S05]  /*0920*/  BRA `(.L_x_10) ;  /* 0xfffffff400f47947 */ /* 0x000fea000383ffff */
.L_x_5:
[C---:B------:R-:W-:Y:S01]  /*0930*/  ISETP.GE.U32.AND P0, PT, R2.reuse, 0x8, PT ;  /* 0x000000080200780c */ /* 0x040fe20003f06070 */
[----:B------:R-:W-:Y:S01]  /*0940*/  HFMA2 R3, -RZ, RZ, 0, 0 ;  /* 0x00000000ff037431 */ /* 0x000fe200000001ff */
[----:B------:R-:W-:-:S04]  /*0950*/  LOP3.LUT R22, R2, 0x7, RZ, 0xc0, !PT ;  /* 0x0000000702167812 */ /* 0x000fc800078ec0ff */
[----:B------:R-:W-:-:S07]  /*0960*/  ISETP.NE.AND P1, PT, R22, RZ, PT ;  /* 0x000000ff1600720c */ /* 0x000fce0003f25270 */
[----:B------:R-:W-:Y:S06]  /*0970*/  @!P0 BRA `(.L_x_11) ;  /* 0x0000000000608947 */ /* 0x000fec0003800000 */
[----:B------:R-:W0:Y:S01]  /*0980*/  LDC R23, c[0x0][0x3a4] ;  /* 0x0000e900ff177b82 */ /* 0x000e220000000800 */
[----:B------:R-:W-:Y:S01]  /*0990*/  LOP3.LUT R3, R2, 0x7ffffff8, RZ, 0xc0, !PT ;  /* 0x7ffffff802037812 */ /* 0x000fe200078ec0ff */
[----:B------:R-:W-:-:S06]  /*09a0*/  UMOV UR4, URZ ;  /* 0x000000ff00047c82 */ /* 0x000fcc0008000000 */
[----:B------:R-:W1:Y:S02]  /*09b0*/  LDC.64 R4, c[0x0][0x390] ;  /* 0x0000e400ff047b82 */ /* 0x000e640000000a00 */
.L_x_12:
[----:B0-2---:R-:W-:Y:S01]  /*09c0*/  IMAD R7, R23, UR4, R0 ;  /* 0x0000000417077c24 */ /* 0x005fe2000f8e0200 */
[----:B------:R-:W-:-:S03]  /*09d0*/  UIADD3 UR4, UPT, UPT, UR4, 0x8, URZ ;  /* 0x0000000804047890 */ /* 0x000fc6000fffe0ff */
[----:B-1----:R-:W-:-:S03]  /*09e0*/  IMAD.WIDE R6, R7, 0x4, R4 ;  /* 0x0000000407067825 */ /* 0x002fc600078e0204 */
[----:B------:R-:W-:Y:S02]  /*09f0*/  ISETP.NE.AND P0, PT, R3, UR4, PT ;  /* 0x0000000403007c0c */ /* 0x000fe4000bf05270 */
[----:B------:R2:W-:Y:S01]  /*0a00*/  STG.E desc[UR6][R6.64], RZ ;  /* 0x000000ff06007986 */ /* 0x0005e2000c101906 */
[----:B------:R-:W-:-:S05]  /*0a10*/  IMAD.WIDE R8, R23, 0x4, R6 ;  /* 0x0000000417087825 */ /* 0x000fca00078e0206 */
        /* <DEDUP_REMOVED lines=13> */
[----:B------:R-:W-:Y:S05]  /*0af0*/  @P0 BRA `(.L_x_12) ;  /* 0xfffffffc00b00947 */ /* 0x000fea000383ffff */
.L_x_11:
[----:B------:R-:W-:Y:S05]  /*0b00*/  @!P1 EXIT ;  /* 0x000000000000994d */ /* 0x000fea0003800000 */
[----:B------:R-:W-:Y:S02]  /*0b10*/  ISETP.GE.U32.AND P0, PT, R22, 0x4, PT ;  /* 0x000000041600780c */ /* 0x000fe40003f06070 */
[----:B--2---:R-:W-:-:S04]  /*0b20*/  LOP3.LUT R12, R2, 0x3, RZ, 0xc0, !PT ;  /* 0x00000003020c7812 */ /* 0x004fc800078ec0ff */
[----:B------:R-:W-:-:S07]  /*0b30*/  ISETP.NE.AND P1, PT, R12, RZ, PT ;  /* 0x000000ff0c00720c */ /* 0x000fce0003f25270 */
[----:B------:R-:W-:Y:S06]  /*0b40*/  @!P0 BRA `(.L_x_13) ;  /* 0x0000000000308947 */ /* 0x000fec0003800000 */
[----:B------:R-:W0:Y:S08]  /*0b50*/  LDC R11, c[0x0][0x3a4] ;  /* 0x0000e900ff0b7b82 */ /* 0x000e300000000800 */
[----:B------:R-:W1:Y:S01]  /*0b60*/  LDC.64 R4, c[0x0][0x390] ;  /* 0x0000e400ff047b82 */ /* 0x000e620000000a00 */
[C---:B0-----:R-:W-:Y:S01]  /*0b70*/  IMAD R7, R3.reuse, R11, R0 ;  /* 0x0000000b03077224 */ /* 0x041fe200078e0200 */
[----:B------:R-:W-:-:S03]  /*0b80*/  IADD3 R3, PT, PT, R3, 0x4, RZ ;  /* 0x0000000403037810 */ /* 0x000fc60007ffe0ff */
[----:B-1----:R-:W-:-:S05]  /*0b90*/  IMAD.WIDE R4, R7, 0x4, R4 ;  /* 0x0000000407047825 */ /* 0x002fca00078e0204 */
[----:B------:R0:W-:Y:S01]  /*0ba0*/  STG.E desc[UR6][R4.64], RZ ;  /* 0x000000ff04007986 */ /* 0x0001e2000c101906 */
[----:B------:R-:W-:-:S05]  /*0bb0*/  IMAD.WIDE R6, R11, 0x4, R4 ;  /* 0x000000040b067825 */ /* 0x000fca00078e0204 */
[----:B------:R0:W-:Y:S01]  /*0bc0*/  STG.E desc[UR6][R6.64], RZ ;  /* 0x000000ff06007986 */ /* 0x0001e2000c101906 */
[----:B------:R-:W-:-:S05]  /*0bd0*/  IMAD.WIDE R8, R11, 0x4, R6 ;  /* 0x000000040b087825 */ /* 0x000fca00078e0206 */
[----:B------:R0:W-:Y:S01]  /*0be0*/  STG.E desc[UR6][R8.64], RZ ;  /* 0x000000ff08007986 */ /* 0x0001e2000c101906 */
[----:B------:R-:W-:-:S05]  /*0bf0*/  IMAD.WIDE R10, R11, 0x4, R8 ;  /* 0x000000040b0a7825 */ /* 0x000fca00078e0208 */
[----:B------:R0:W-:Y:S02]  /*0c00*/  STG.E desc[UR6][R10.64], RZ ;  /* 0x000000ff0a007986 */ /* 0x0001e4000c101906 */
.L_x_13:
[----:B------:R-:W-:Y:S05]  /*0c10*/  @!P1 EXIT ;  /* 0x000000000000994d */ /* 0x000fea0003800000 */
[----:B------:R-:W-:Y:S02]  /*0c20*/  ISETP.NE.AND P0, PT, R12, 0x1, PT ;  /* 0x000000010c00780c */ /* 0x000fe40003f05270 */
[----:B------:R-:W-:-:S04]  /*0c30*/  LOP3.LUT R2, R2, 0x1, RZ, 0xc0, !PT ;  /* 0x0000000102027812 */ /* 0x000fc800078ec0ff */
[----:B------:R-:W-:-:S07]  /*0c40*/  ISETP.NE.U32.AND P1, PT, R2, 0x1, PT ;  /* 0x000000010200780c */ /* 0x000fce0003f25070 */
[----:B------:R-:W-:Y:S06]  /*0c50*/  @!P0 BRA `(.L_x_14) ;  /* 0x0000000000208947 */ /* 0x000fec0003800000 */
[----:B0-----:R-:W0:Y:S08]  /*0c60*/  LDC R7, c[0x0][0x3a4] ;  /* 0x0000e900ff077b82 */ /* 0x001e300000000800 */
[----:B------:R-:W1:Y:S01]  /*0c70*/  LDC.64 R4, c[0x0][0x390] ;  /* 0x0000e400ff047b82 */ /* 0x000e620000000a00 */
[C---:B0-----:R-:W-:Y:S01]  /*0c80*/  IMAD R9, R3.reuse, R7, R0 ;  /* 0x0000000703097224 */ /* 0x041fe200078e0200 */
[----:B------:R-:W-:-:S03]  /*0c90*/  IADD3 R3, PT, PT, R3, 0x2, RZ ;  /* 0x0000000203037810 */ /* 0x000fc60007ffe0ff */
[----:B-1----:R-:W-:-:S05]  /*0ca0*/  IMAD.WIDE R4, R9, 0x4, R4 ;  /* 0x0000000409047825 */ /* 0x002fca00078e0204 */
[----:B------:R1:W-:Y:S01]  /*0cb0*/  STG.E desc[UR6][R4.64], RZ ;  /* 0x000000ff04007986 */ /* 0x0003e2000c101906 */
[----:B------:R-:W-:-:S05]  /*0cc0*/  IMAD.WIDE R6, R7, 0x4, R4 ;  /* 0x0000000407067825 */ /* 0x000fca00078e0204 */
[----:B------:R1:W-:Y:S02]  /*0cd0*/  STG.E desc[UR6][R6.64], RZ ;  /* 0x000000ff06007986 */ /* 0x0003e4000c101906 */
.L_x_14:
[----:B------:R-:W-:Y:S05]  /*0ce0*/  @P1 EXIT ;  /* 0x000000000000194d */ /* 0x000fea0003800000 */
[----:B01----:R-:W0:Y:S01]  /*0cf0*/  LDC.64 R4, c[0x0][0x390] ;  /* 0x0000e400ff047b82 */ /* 0x003e220000000a00 */
[----:B------:R-:W1:Y:S02]  /*0d00*/  LDCU UR4, c[0x0][0x3a4] ;  /* 0x00007480ff0477ac */ /* 0x000e640008000800 */
[----:B-1----:R-:W-:-:S04]  /*0d10*/  IMAD R3, R3, UR4, R0 ;  /* 0x0000000403037c24 */ /* 0x002fc8000f8e0200 */
[----:B0-----:R-:W-:-:S05]  /*0d20*/  IMAD.WIDE R2, R3, 0x4, R4 ;  /* 0x0000000403027825 */ /* 0x001fca00078e0204 */
[----:B------:R-:W-:Y:S01]  /*0d30*/  STG.E desc[UR6][R2.64], RZ ;  /* 0x000000ff02007986 */ /* 0x000fe2000c101906 */
[----:B------:R-:W-:Y:S05]  /*0d40*/  EXIT ;  /* 0x000000000000794d */ /* 0x000fea0003800000 */
.L_x_15:
        /* <DEDUP_REMOVED lines=11> */
.L_x_29:


//--------------------- .text._Z3rowPiS_S_iiii    --------------------------
	.section	.text._Z3rowPiS_S_iiii,"ax",@progbits
	.align	128
        .global         _Z3rowPiS_S_iiii
        .type           _Z3rowPiS_S_iiii,@function
        .size           _Z3rowPiS_S_iiii,(.L_x_30 - _Z3rowPiS_S_iiii)
        .other          _Z3rowPiS_S_iiii,@"STO_CUDA_ENTRY STV_DEFAULT"
_Z3rowPiS_S_iiii:
.text._Z3rowPiS_S_iiii:
[----:B------:R-:W-:Y:S08]  /*0000*/  LDC R1, c[0x0][0x37c] ;  /* 0x0000df00ff017b82 */ /* 0x000ff00000000800 */
[----:B------:R-:W0:Y:S02]  /*0010*/  LDC R11, c[0x0][0x3a4] ;  /* 0x0000e900ff0b7b82 */ /* 0x000e240000000800 */
[----:B0-----:R-:W-:-:S13]  /*0020*/  ISETP.GE.AND P0, PT, R11, 0x1, PT ;  /* 0x000000010b00780c */ /* 0x001fda0003f06270 */
[----:B------:R-:W-:Y:S05]  /*0030*/  @!P0 EXIT ;  /* 0x000000000000894d */ /* 0x000fea0003800000 */
[----:B------:R-:W0:Y:S01]  /*0040*/  S2R R2, SR_TID.X ;  /* 0x0000000000027919 */ /* 0x000e220000002100 */
[----:B------:R-:W1:Y:S01]  /*0050*/  LDCU UR5, c[0x0][0x39c] ;  /* 0x00007380ff0577ac */ /* 0x000e620008000800 */
[----:B------:R-:W2:Y:S01]  /*0060*/  LDCU.64 UR10, c[0x0][0x358] ;  /* 0x00006b00ff0a77ac */ /* 0x000ea20008000a00 */
[----:B-1----:R-:W-:Y:S01]  /*0070*/  UISETP.GE.AND UP0, UPT, UR5, 0x1, UPT ;  /* 0x000000010500788c */ /* 0x002fe2000bf06270 */
[----:B0-----:R-:W-:-:S08]  /*0080*/  IMAD R0, R2, R11, RZ ;  /* 0x0000000b02007224 */ /* 0x001fd000078e02ff */
[----:B--2---:R-:W-:Y:S05]  /*0090*/  BRA.U !UP0, `(.L_x_16) ;  /* 0x0000000908807547 */ /* 0x004fea000b800000 */
[----:B------:R-:W0:Y:S01]  /*00a0*/  LDCU.64 UR12, c[0x0][0x380] ;  /* 0x00007000ff0c77ac */ /* 0x000e220008000a00 */
[----:B------:R-:W-:Y:S02]  /*00b0*/  IMAD R2, R2, UR5, RZ ;  /* 0x0000000502027c24 */ /* 0x000fe4000f8e02ff */
[----:B------:R-:W-:Y:S01]  /*00c0*/  HFMA2 R5, -RZ, RZ, 0, 0 ;  /* 0x00000000ff057431 */ /* 0x000fe200000001ff */
[----:B------:R-:W-:Y:S01]  /*00d0*/  SHF.L.U32 R4, R11, 0x3, RZ ;  /* 0x000000030b047819 */ /* 0x000fe200000006ff */
[----:B------:R-:W-:Y:S02]  /*00e0*/  ULOP3.LUT UR6, UR5, 0x7ffffff8, URZ, 0xc0, !UPT ;  /* 0x7ffffff805067892 */ /* 0x000fe4000f8ec0ff */
[----:B------:R-:W-:Y:S02]  /*00f0*/  ULOP3.LUT UR8, UR5, 0x7, URZ, 0xc0, !UPT ;  /* 0x0000000705087892 */ /* 0x000fe4000f8ec0ff */
[----:B------:R-:W-:Y:S02]  /*0100*/  ULOP3.LUT UR5, UR5, 0x3, URZ, 0xc0, !UPT ;  /* 0x0000000305057892 */ /* 0x000fe4000f8ec0ff */
[----:B------:R-:W-:Y:S01]  /*0110*/  UIADD3 UR7, UPT, UPT, -UR6, URZ, URZ ;  /* 0x000000ff06077290 */ /* 0x000fe2000fffe1ff */
[----:B0-----:R-:W-:-:S04]  /*0120*/  LEA R3, P0, R2, UR12, 0x2 ;  /* 0x0000000c02037c11 */ /* 0x001fc8000f8010ff */
[----:B------:R-:W-:Y:S02]  /*0130*/  IADD3 R3, P1, PT, R3, 0x10, RZ ;  /* 0x0000001003037810 */ /* 0x000fe40007f3e0ff */
[----:B------:R-:W-:-:S04]  /*0140*/  LEA.HI.X R6, R2, UR13, RZ, 0x2, P0 ;  /* 0x0000000d02067c11 */ /* 0x000fc800080f14ff */
[----:B------:R-:W-:-:S07]  /*0150*/  IADD3.X R6, PT, PT, RZ, R6, RZ, P1, !PT ;  /* 0x00000006ff067210 */ /* 0x000fce0000ffe4ff */
.L_x_22:
[----:B0-----:R-:W0:Y:S01]  /*0160*/  LDCU UR12, c[0x0][0x39c] ;  /* 0x00007380ff0c77ac */ /* 0x001e220008000800 */
[----:B------:R-:W-:Y:S01]  /*0170*/  IMAD.MOV.U32 R10, RZ, RZ, RZ ;  /* 0x000000ffff0a7224 */ /* 0x000fe200078e00ff */
[----:B------:R-:W-:Y:S01]  /*0180*/  UMOV UR4, URZ ;  /* 0x000000ff00047c82 */ /* 0x000fe20008000000 */
[----:B0-----:R-:W-:-:S09]  /*0190*/  UISETP.GE.U32.AND UP0, UPT, UR12, 0x8, UPT ;  /* 0x000000080c00788c */ /* 0x001fd2000bf06070 */
[----:B------:R-:W-:Y:S05]  /*01a0*/  BRA.U !UP0, `(.L_x_17) ;  /* 0x0000000108f47547 */ /* 0x000fea000b800000 */
[----:B------:R-:W0:Y:S01]  /*01b0*/  LDC R8, c[0x0][0x3a4] ;  /* 0x0000e900ff087b82 */ /* 0x000e220000000800 */
[----:B------:R-:W-:Y:S01]  /*01c0*/  MOV R10, RZ ;  /* 0x000000ff000a7202 */ /* 0x000fe20000000f00 */
[----:B------:R-:W-:Y:S01]  /*01d0*/  IMAD.MOV.U32 R26, RZ, RZ, R6 ;  /* 0x000000ffff1a7224 */ /* 0x000fe200078e0006 */
[----:B------:R-:W-:Y:S01]  /*01e0*/  MOV R24, R3 ;  /* 0x0000000300187202 */ /* 0x000fe20000000f00 */
[----:B------:R-:W-:-:S04]  /*01f0*/  UMOV UR4, UR7 ;  /* 0x0000000700047c82 */ /* 0x000fc80008000000 */
[----:B------:R-:W1:Y:S01]  /*0200*/  LDC.64 R12, c[0x0][0x388] ;  /* 0x0000e200ff0c7b82 */ /* 0x000e620000000a00 */
[----:B0-----:R-:W-:Y:S01]  /*0210*/  IADD3 R7, PT, PT, R5, R8, RZ ;  /* 0x0000000805077210 */ /* 0x001fe20007ffe0ff */
[C-C-:B------:R-:W-:Y:S01]  /*0220*/  IMAD R11, R8.reuse, 0x3, R5.reuse ;  /* 0x00000003080b7824 */ /* 0x140fe200078e0205 */
[C---:B------:R-:W-:Y:S01]  /*0230*/  LEA R9, R8.reuse, R5, 0x1 ;  /* 0x0000000508097211 */ /* 0x040fe200078e08ff */
[C-C-:B------:R-:W-:Y:S02]  /*0240*/  IMAD R25, R8.reuse, 0x4, R5.reuse ;  /* 0x0000000408197824 */ /* 0x140fe400078e0205 */
[C-C-:B------:R-:W-:Y:S02]  /*0250*/  IMAD R27, R8.reuse, 0x5, R5.reuse ;  /* 0x00000005081b7824 */ /* 0x140fe400078e0205 */
[C-C-:B------:R-:W-:Y:S02]  /*0260*/  IMAD R29, R8.reuse, 0x6, R5.reuse ;  /* 0x00000006081d7824 */ /* 0x140fe400078e0205 */
[----:B------:R-:W-:-:S02]  /*0270*/  IMAD R8, R8, 0x7, R5 ;  /* 0x0000000708087824 */ /* 0x000fc400078e0205 */
[----:B-1----:R-:W-:-:S07]  /*0280*/  IMAD.WIDE.U32 R16, R5, 0x4, R12 ;  /* 0x0000000405107825 */ /* 0x002fce00078e000c */
.L_x_18:
[----:B------:R-:W-:Y:S01]  /*0290*/  MOV R14, R24 ;  /* 0x00000018000e7202 */ /* 0x000fe20000000f00 */
[----:B------:R-:W2:Y:S01]  /*02a0*/  LDG.E R20, desc[UR10][R16.64] ;  /* 0x0000000a10147981 */ /* 0x000ea2000c1e1900 */
[----:B------:R-:W-:Y:S01]  /*02b0*/  MOV R15, R26 ;  /* 0x0000001a000f7202 */ /* 0x000fe20000000f00 */
[----:B------:R-:W-:-:S04]  /*02c0*/  IMAD.WIDE.U32 R18, R7, 0x4, R12 ;  /* 0x0000000407127825 */ /* 0x000fc800078e000c */
[----:B------:R-:W2:Y:S04]  /*02d0*/  LDG.E R21, desc[UR10][R14.64+-0x10] ;  /* 0xfffff00a0e157981 */ /* 0x000ea8000c1e1900 */
[----:B------:R0:W3:Y:S04]  /*02e0*/  LDG.E R22, desc[UR10][R18.64] ;  /* 0x0000000a12167981 */ /* 0x0000e8000c1e1900 */
[----:B------:R-:W3:Y:S04]  /*02f0*/  LDG.E R23, desc[UR10][R14.64+-0xc] ;  /* 0xfffff40a0e177981 */ /* 0x000ee8000c1e1900 */
[----:B------:R-:W4:Y:S01]  /*0300*/  LDG.E R26, desc[UR10][R14.64+-0x8] ;  /* 0xfffff80a0e1a7981 */ /* 0x000f22000c1e1900 */
[----:B0-----:R-:W-:-:S03]  /*0310*/  IMAD.WIDE.U32 R18, R9, 0x4, R12 ;  /* 0x0000000409127825 */ /* 0x001fc600078e000c */
[----:B------:R-:W5:Y:S04]  /*0320*/  LDG.E R28, desc[UR10][R14.64] ;  /* 0x0000000a0e1c7981 */ /* 0x000f68000c1e1900 */
[----:B------:R-:W4:Y:S01]  /*0330*/  LDG.E R24, desc[UR10][R18.64] ;  /* 0x0000000a12187981 */ /* 0x000f22000c1e1900 */
[----:B--2---:R-:W-:Y:S02]  /*0340*/  IMAD R10, R21, R20, R10 ;  /* 0x00000014150a7224 */ /* 0x004fe400078e020a */
[----:B------:R-:W-:-:S04]  /*0350*/  IMAD.WIDE.U32 R20, R11, 0x4, R12 ;  /* 0x000000040b147825 */ /* 0x000fc800078e000c */
[----:B---3--:R-:W-:Y:S02]  /*0360*/  IMAD R10, R23, R22, R10 ;  /* 0x00000016170a7224 */ /* 0x008fe400078e020a */
[----:B------:R-:W2:Y:S01]  /*0370*/  LDG.E R20, desc[UR10][R20.64] ;  /* 0x0000000a14147981 */ /* 0x000ea2000c1e1900 */
[----:B------:R-:W-:-:S05]  /*0380*/  IMAD.WIDE.U32 R22, R25, 0x4, R12 ;  /* 0x0000000419167825 */ /* 0x000fca00078e000c */
[----:B------:R0:W5:Y:S04]  /*0390*/  LDG.E R19, desc[UR10][R22.64] ;  /* 0x0000000a16137981 */ /* 0x000168000c1e1900 */
[----:B------:R-:W2:Y:S01]  /*03a0*/  LDG.E R21, desc[UR10][R14.64+-0x4] ;  /* 0xfffffc0a0e157981 */ /* 0x000ea2000c1e1900 */
[----:B----4-:R-:W-:-:S03]  /*03b0*/  IMAD R10, R26, R24, R10 ;  /* 0x000000181a0a7224 */ /* 0x010fc600078e020a */
[----:B------:R-:W3:Y:S01]  /*03c0*/  LDG.E R24, desc[UR10][R14.64+0x4] ;  /* 0x0000040a0e187981 */ /* 0x000ee2000c1e1900 */
[----:B0-----:R-:W-:-:S05]  /*03d0*/  IMAD.WIDE.U32 R22, R27, 0x4, R12 ;  /* 0x000000041b167825 */ /* 0x001fca00078e000c */
[----:B------:R-:W3:Y:S01]  /*03e0*/  LDG.E R26, desc[UR10][R22.64] ;  /* 0x0000000a161a7981 */ /* 0x000ee2000c1e1900 */
[----:B--2---:R-:W-:-:S04]  /*03f0*/  IMAD R10, R21, R20, R10 ;  /* 0x00000014150a7224 */ /* 0x004fc800078e020a */
[----:B-----5:R-:W-:Y:S02]  /*0400*/  IMAD R10, R28, R19, R10 ;  /* 0x000000131c0a7224 */ /* 0x020fe400078e020a */
[--C-:B------:R-:W-:Y:S01]  /*0410*/  IMAD.WIDE.U32 R18, R29, 0x4, R12.reuse ;  /* 0x000000041d127825 */ /* 0x100fe200078e000c */
[----:B------:R-:W2:Y:S03]  /*0420*/  LDG.E R28, desc[UR10][R14.64+0x8] ;  /* 0x0000080a0e1c7981 */ /* 0x000ea6000c1e1900 */
[----:B------:R-:W-:Y:S02]  /*0430*/  IMAD.WIDE.U32 R20, R8, 0x4, R12 ;  /* 0x0000000408147825 */ /* 0x000fe400078e000c */
[----:B------:R-:W2:Y:S04]  /*0440*/  LDG.E R18, desc[UR10][R18.64] ;  /* 0x0000000a12127981 */ /* 0x000ea8000c1e1900 */
[----:B------:R-:W4:Y:S04]  /*0450*/  LDG.E R20, desc[UR10][R20.64] ;  /* 0x0000000a14147981 */ /* 0x000f28000c1e1900 */
[----:B------:R-:W4:Y:S01]  /*0460*/  LDG.E R19, desc[UR10][R14.64+0xc] ;  /* 0x00000c0a0e137981 */ /* 0x000f22000c1e1900 */
[----:B------:R-:W-:Y:S01]  /*0470*/  UIADD3 UR4, UPT, UPT, UR4, 0x8, URZ ;  /* 0x0000000804047890 */ /* 0x000fe2000fffe0ff */
[----:B---3--:R-:W-:-:S03]  /*0480*/  IMAD R10, R24, R26, R10 ;  /* 0x0000001a180a7224 */ /* 0x008fc600078e020a */
[----:B------:R-:W-:Y:S01]  /*0490*/  UISETP.NE.AND UP0, UPT, UR4, URZ, UPT ;  /* 0x000000ff0400728c */ /* 0x000fe2000bf05270 */
[----:B------:R-:W-:Y:S01]  /*04a0*/  IADD3 R24, P0, PT, R14, 0x20, RZ ;  /* 0x000000200e187810 */ /* 0x000fe20007f1e0ff */
[C---:B------:R-:W-:Y:S01]  /*04b0*/  IMAD.IADD R25, R4.reuse, 0x1, R25 ;  /* 0x0000000104197824 */ /* 0x040fe200078e0219 */
[C---:B------:R-:W-:Y:S01]  /*04c0*/  IADD3 R7, PT, PT, R4.reuse, R7, RZ ;  /* 0x0000000704077210 */ /* 0x040fe20007ffe0ff */
[C---:B------:R-:W-:Y:S01]  /*04d0*/  IMAD.WIDE.U32 R16, R4.reuse, 0x4, R16 ;  /* 0x0000000404107825 */ /* 0x040fe200078e0010 */
[C---:B------:R-:W-:Y:S02]  /*04e0*/  IADD3 R9, PT, PT, R4.reuse, R9, RZ ;  /* 0x0000000904097210 */ /* 0x040fe40007ffe0ff */
[C---:B------:R-:W-:Y:S01]  /*04f0*/  IADD3 R11, PT, PT, R4.reuse, R11, RZ ;  /* 0x0000000b040b7210 */ /* 0x040fe20007ffe0ff */
[----:B------:R-:W-:Y:S01]  /*0500*/  IMAD.X R26, RZ, RZ, R15, P0 ;  /* 0x000000ffff1a7224 */ /* 0x000fe200000e060f */
[C---:B------:R-:W-:Y:S02]  /*0510*/  IADD3 R27, PT, PT, R4.reuse, R27, RZ ;  /* 0x0000001b041b7210 */ /* 0x040fe40007ffe0ff */
[----:B------:R-:W-:-:S02]  /*0520*/  IADD3 R29, PT, PT, R4, R29, RZ ;  /* 0x0000001d041d7210 */ /* 0x000fc40007ffe0ff */
[----:B------:R-:W-:Y:S01]  /*0530*/  IADD3 R8, PT, PT, R4, R8, RZ ;  /* 0x0000000804087210 */ /* 0x000fe20007ffe0ff */
[----:B--2---:R-:W-:-:S04]  /*0540*/  IMAD R10, R28, R18, R10 ;  /* 0x000000121c0a7224 */ /* 0x004fc800078e020a */
[----:B----4-:R-:W-:Y:S01]  /*0550*/  IMAD R10, R19, R20, R10 ;  /* 0x00000014130a7224 */ /* 0x010fe200078e020a */
[----:B------:R-:W-:Y:S06]  /*0560*/  BRA.U UP0, `(.L_x_18) ;  /* 0xfffffffd00487547 */ /* 0x000fec000b83ffff */
[----:B------:R-:W-:-:S05]  /*0570*/  UMOV UR4, UR6 ;  /* 0x0000000600047c82 */ /* 0x000fca0008000000 */
.L_x_17:
[----:B------:R-:W-:-:S09]  /*0580*/  UISETP.NE.AND UP0, UPT, UR8, URZ, UPT ;  /* 0x000000ff0800728c */ /* 0x000fd2000bf05270 */
[----:B------:R-:W-:Y:S05]  /*0590*/  BRA.U !UP0, `(.L_x_19) ;  /* 0x00000005081c7547 */ /* 0x000fea000b800000 */
[----:B------:R-:W-:Y:S02]  /*05a0*/  UIADD3 UR9, UPT, UPT, UR8, -0x1, URZ ;  /* 0xffffffff08097890 */ /* 0x000fe4000fffe0ff */
[----:B------:R-:W-:Y:S02]  /*05b0*/  UISETP.NE.AND UP1, UPT, UR5, URZ, UPT ;  /* 0x000000ff0500728c */ /* 0x000fe4000bf25270 */
[----:B------:R-:W-:-:S09]  /*05c0*/  UISETP.GE.U32.AND UP0, UPT, UR9, 0x3, UPT ;  /* 0x000000030900788c */ /* 0x000fd2000bf06070 */
[----:B------:R-:W-:Y:S05]  /*05d0*/  BRA.U !UP0, `(.L_x_20) ;  /* 0x00000001087c7547 */ /* 0x000fea000b800000 */
[----:B------:R-:W0:Y:S01]  /*05e0*/  LDC R22, c[0x0][0x3a4] ;  /* 0x0000e900ff167b82 */ /* 0x000e220000000800 */
[----:B------:R-:W1:Y:S01]  /*05f0*/  LDCU.64 UR14, c[0x0][0x380] ;  /* 0x00007000ff0e77ac */ /* 0x000e620008000a00 */
[C---:B------:R-:W-:Y:S01]  /*0600*/  VIADD R7, R2.reuse, UR4 ;  /* 0x0000000402077c36 */ /* 0x040fe20008000000 */
[----:B------:R-:W-:-:S04]  /*0610*/  IADD3 R11, P0, PT, R2, UR4, RZ ;  /* 0x00000004020b7c10 */ /* 0x000fc8000ff1e0ff */
[----:B------:R-:W-:Y:S01]  /*0620*/  IADD3.X R20, PT, PT, RZ, RZ, RZ, P0, !PT ;  /* 0x000000ffff147210 */ /* 0x000fe200007fe4ff */
[----:B------:R-:W2:Y:S08]  /*0630*/  LDC.64 R16, c[0x0][0x380] ;  /* 0x0000e000ff107b82 */ /* 0x000eb00000000a00 */
[----:B------:R-:W3:Y:S01]  /*0640*/  LDC.64 R12, c[0x0][0x388] ;  /* 0x0000e200ff0c7b82 */ /* 0x000ee20000000a00 */
[----:B-1----:R-:W-:Y:S01]  /*0650*/  LEA R8, P0, R11, UR14, 0x2 ;  /* 0x0000000e0b087c11 */ /* 0x002fe2000f8010ff */
[----:B0-----:R-:W-:-:S05]  /*0660*/  IMAD R19, R22, UR4, R5 ;  /* 0x0000000416137c24 */ /* 0x001fca000f8e0205 */
[----:B------:R-:W-:Y:S01]  /*0670*/  IADD3 R9, PT, PT, R19, R22, RZ ;  /* 0x0000001613097210 */ /* 0x000fe20007ffe0ff */
[----:B--2---:R-:W-:-:S03]  /*0680*/  IMAD.WIDE.U32 R16, R7, 0x4, R16 ;  /* 0x0000000407107825 */ /* 0x004fc600078e0010 */
[----:B------:R-:W-:-:S03]  /*0690*/  IADD3 R7, PT, PT, R9, R22, RZ ;  /* 0x0000001609077210 */ /* 0x000fc60007ffe0ff */
[----:B------:R-:W2:Y:S01]  /*06a0*/  LDG.E R17, desc[UR10][R16.64] ;  /* 0x0000000a10117981 */ /* 0x000ea2000c1e1900 */
[----:B---3--:R-:W-:-:S04]  /*06b0*/  IMAD.WIDE.U32 R18, R19, 0x4, R12 ;  /* 0x0000000413127825 */ /* 0x008fc800078e000c */
[----:B------:R-:W-:Y:S01]  /*06c0*/  IMAD.WIDE.U32 R14, R9, 0x4, R12 ;  /* 0x00000004090e7825 */ /* 0x000fe200078e000c */
[----:B------:R-:W-:Y:S01]  /*06d0*/  LEA.HI.X R9, R11, UR15, R20, 0x2, P0 ;  /* 0x0000000f0b097c11 */ /* 0x000fe200080f1414 */
[----:B------:R-:W2:Y:S02]  /*06e0*/  LDG.E R18, desc[UR10][R18.64] ;  /* 0x0000000a12127981 */ /* 0x000ea4000c1e1900 */
[C---:B------:R-:W-:Y:S02]  /*06f0*/  IMAD.WIDE.U32 R20, R7.reuse, 0x4, R12 ;  /* 0x0000000407147825 */ /* 0x040fe400078e000c */
[----:B------:R-:W3:Y:S02]  /*0700*/  LDG.E R14, desc[UR10][R14.64] ;  /* 0x0000000a0e0e7981 */ /* 0x000ee4000c1e1900 */
[----:B------:R-:W-:Y:S02]  /*0710*/  IMAD.IADD R7, R7, 0x1, R22 ;  /* 0x0000000107077824 */ /* 0x000fe400078e0216 */
[----:B------:R-:W3:Y:S02]  /*0720*/  LDG.E R22, desc[UR10][R8.64+0x4] ;  /* 0x0000040a08167981 */ /* 0x000ee4000c1e1900 */
[----:B------:R-:W-:-:S02]  /*0730*/  IMAD.WIDE.U32 R12, R7, 0x4, R12 ;  /* 0x00000004070c7825 */ /* 0x000fc400078e000c */
[----:B------:R-:W4:Y:S04]  /*0740*/  LDG.E R20, desc[UR10][R20.64] ;  /* 0x0000000a14147981 */ /* 0x000f28000c1e1900 */
[----:B------:R-:W4:Y:S04]  /*0750*/  LDG.E R24, desc[UR10][R8.64+0x8] ;  /* 0x0000080a08187981 */ /* 0x000f28000c1e1900 */
[----:B------:R-:W5:Y:S04]  /*0760*/  LDG.E R26, desc[UR10][R8.64+0xc] ;  /* 0x00000c0a081a7981 */ /* 0x000f68000c1e1900 */
[----:B------:R-:W5:Y:S01]  /*0770*/  LDG.E R12, desc[UR10][R12.64] ;  /* 0x0000000a0c0c7981 */ /* 0x000f62000c1e1900 */
[----:B------:R-:W-:Y:S01]  /*0780*/  UIADD3 UR4, UPT, UPT, UR4, 0x4, URZ ;  /* 0x0000000404047890 */ /* 0x000fe2000fffe0ff */
[----:B--2---:R-:W-:-:S04]  /*0790*/  IMAD R17, R17, R18, R10 ;  /* 0x0000001211117224 */ /* 0x004fc800078e020a */
[----:B---3--:R-:W-:-:S04]  /*07a0*/  IMAD R17, R22, R14, R17 ;  /* 0x0000000e16117224 */ /* 0x008fc800078e0211 */
[----:B----4-:R-:W-:-:S04]  /*07b0*/  IMAD R17, R24, R20, R17 ;  /* 0x0000001418117224 */ /* 0x010fc800078e0211 */
[----:B-----5:R-:W-:-:S07]  /*07c0*/  IMAD R10, R26, R12, R17 ;  /* 0x0000000c1a0a7224 */ /* 0x020fce00078e0211 */
.L_x_20:
[----:B------:R-:W-:Y:S05]  /*07d0*/  BRA.U !UP1, `(.L_x_19) ;  /* 0x00000001098c7547 */ /* 0x000fea000b800000 */
[----:B------:R-:W-:Y:S02]  /*07e0*/  UISETP.NE.AND UP0, UPT, UR5, 0x1, UPT ;  /* 0x000000010500788c */ /* 0x000fe4000bf05270 */
[----:B------:R-:W-:-:S07]  /*07f0*/  ULOP3.LUT UP1, URZ, UR12, 0x1, URZ, 0xc0, !UPT ;  /* 0x000000010cff7892 */ /* 0x000fce000f82c0ff */
[----:B------:R-:W-:Y:S05]  /*0800*/  BRA.U !UP0, `(.L_x_21) ;  /* 0x0000000108547547 */ /* 0x000fea000b800000 */
[----:B------:R-:W0:Y:S01]  /*0810*/  LDC R16, c[0x0][0x3a4] ;  /* 0x0000e900ff107b82 */ /* 0x000e220000000800 */
[----:B------:R-:W1:Y:S01]  /*0820*/  LDCU.64 UR12, c[0x0][0x380] ;  /* 0x00007000ff0c77ac */ /* 0x000e620008000a00 */
[C---:B------:R-:W-:Y:S02]  /*0830*/  IADD3 R7, PT, PT, R2.reuse, UR4, RZ ;  /* 0x0000000402077c10 */ /* 0x040fe4000fffe0ff */
[----:B------:R-:W-:-:S04]  /*0840*/  IADD3 R11, P0, PT, R2, UR4, RZ ;  /* 0x00000004020b7c10 */ /* 0x000fc8000ff1e0ff */
[----:B------:R-:W2:Y:S01]  /*0850*/  LDC.64 R14, c[0x0][0x380] ;  /* 0x0000e000ff0e7b82 */ /* 0x000ea20000000a00 */
[----:B------:R-:W-:-:S07]  /*0860*/  IADD3.X R18, PT, PT, RZ, RZ, RZ, P0, !PT ;  /* 0x000000ffff127210 */ /* 0x000fce00007fe4ff */
[----:B------:R-:W3:Y:S01]  /*0870*/  LDC.64 R8, c[0x0][0x388] ;  /* 0x0000e200ff087b82 */ /* 0x000ee20000000a00 */
[----:B-1----:R-:W-:-:S04]  /*0880*/  LEA R12, P0, R11, UR12, 0x2 ;  /* 0x0000000c0b0c7c11 */ /* 0x002fc8000f8010ff */
[----:B------:R-:W-:Y:S01]  /*0890*/  LEA.HI.X R13, R11, UR13, R18, 0x2, P0 ;  /* 0x0000000d0b0d7c11 */ /* 0x000fe200080f1412 */
[----:B0-----:R-:W-:-:S05]  /*08a0*/  IMAD R17, R16, UR4, R5 ;  /* 0x0000000410117c24 */ /* 0x001fca000f8e0205 */
[----:B------:R-:W4:Y:S01]  /*08b0*/  LDG.E R13, desc[UR10][R12.64+0x4] ;  /* 0x0000040a0c0d7981 */ /* 0x000f22000c1e1900 */
[----:B--2---:R-:W-:Y:S01]  /*08c0*/  IMAD.WIDE.U32 R14, R7, 0x4, R14 ;  /* 0x00000004070e7825 */ /* 0x004fe200078e000e */
[----:B------:R-:W-:-:S05]  /*08d0*/  IADD3 R7, PT, PT, R17, R16, RZ ;  /* 0x0000001011077210 */ /* 0x000fca0007ffe0ff */
[----:B------:R-:W2:Y:S01]  /*08e0*/  LDG.E R15, desc[UR10][R14.64] ;  /* 0x0000000a0e0f7981 */ /* 0x000ea2000c1e1900 */
[----:B---3--:R-:W-:-:S04]  /*08f0*/  IMAD.WIDE.U32 R16, R17, 0x4, R8 ;  /* 0x0000000411107825 */ /* 0x008fc800078e0008 */
[----:B------:R-:W-:Y:S02]  /*0900*/  IMAD.WIDE.U32 R8, R7, 0x4, R8 ;  /* 0x0000000407087825 */ /* 0x000fe400078e0008 */
[----:B------:R-:W2:Y:S04]  /*0910*/  LDG.E R16, desc[UR10][R16.64] ;  /* 0x0000000a10107981 */ /* 0x000ea8000c1e1900 */
[----:B------:R-:W4:Y:S01]  /*0920*/  LDG.E R8, desc[UR10][R8.64] ;  /* 0x0000000a08087981 */ /* 0x000f22000c1e1900 */
[----:B------:R-:W-:Y:S01]  /*0930*/  UIADD3 UR4, UPT, UPT, UR4, 0x2, URZ ;  /* 0x0000000204047890 */ /* 0x000fe2000fffe0ff */
[----:B--2---:R-:W-:-:S04]  /*0940*/  IMAD R10, R15, R16, R10 ;  /* 0x000000100f0a7224 */ /* 0x004fc800078e020a */
[----:B----4-:R-:W-:-:S07]  /*0950*/  IMAD R10, R13, R8, R10 ;  /* 0x000000080d0a7224 */ /* 0x010fce00078e020a */
.L_x_21:
[----:B------:R-:W-:Y:S05]  /*0960*/  BRA.U !UP1, `(.L_x_19) ;  /* 0x0000000109287547 */ /* 0x000fea000b800000 */
[----:B------:R-:W0:Y:S01]  /*0970*/  LDC R14, c[0x0][0x3a4] ;  /* 0x0000e900ff0e7b82 */ /* 0x000e220000000800 */
[----:B------:R-:W-:-:S07]  /*0980*/  VIADD R7, R2, UR4 ;  /* 0x0000000402077c36 */ /* 0x000fce0008000000 */
[----:B------:R-:W1:Y:S08]  /*0990*/  LDC.64 R8, c[0x0][0x380] ;  /* 0x0000e000ff087b82 */ /* 0x000e700000000a00 */
[----:B------:R-:W2:Y:S01]  /*09a0*/  LDC.64 R12, c[0x0][0x388] ;  /* 0x0000e200ff0c7b82 */ /* 0x000ea20000000a00 */
[----:B0-----:R-:W-:Y:S02]  /*09b0*/  IMAD R11, R14, UR4, R5 ;  /* 0x000000040e0b7c24 */ /* 0x001fe4000f8e0205 */
[----:B-1----:R-:W-:-:S06]  /*09c0*/  IMAD.WIDE.U32 R8, R7, 0x4, R8 ;  /* 0x0000000407087825 */ /* 0x002fcc00078e0008 */
[----:B------:R-:W3:Y:S01]  /*09d0*/  LDG.E R9, desc[UR10][R8.64] ;  /* 0x0000000a08097981 */ /* 0x000ee2000c1e1900 */
[----:B--2---:R-:W-:-:S06]  /*09e0*/  IMAD.WIDE.U32 R12, R11, 0x4, R12 ;  /* 0x000000040b0c7825 */ /* 0x004fcc00078e000c */
[----:B------:R-:W3:Y:S02]  /*09f0*/  LDG.E R12, desc[UR10][R12.64] ;  /* 0x0000000a0c0c7981 */ /* 0x000ee4000c1e1900 */
[----:B---3--:R-:W-:-:S07]  /*0a00*/  IMAD R10, R9, R12, R10 ;  /* 0x0000000c090a7224 */ /* 0x008fce00078e020a */
.L_x_19:
[----:B------:R-:W0:Y:S01]  /*0a10*/  LDCU UR4, c[0x0][0x3a4] ;  /* 0x00007480ff0477ac */ /* 0x000e220008000800 */
[----:B------:R-:W1:Y:S01]  /*0a20*/  LDC.64 R8, c[0x0][0x390] ;  /* 0x0000e400ff087b82 */ /* 0x000e620000000a00 */
[----:B------:R-:W-:Y:S02]  /*0a30*/  IADD3 R7, PT, PT, R0, R5, RZ ;  /* 0x0000000500077210 */ /* 0x000fe40007ffe0ff */
[----:B------:R-:W-:-:S04]  /*0a40*/  IADD3 R5, PT, PT, R5, 0x1, RZ ;  /* 0x0000000105057810 */ /* 0x000fc80007ffe0ff */
[----:B0-----:R-:W-:Y:S01]  /*0a50*/  ISETP.NE.AND P0, PT, R5, UR4, PT ;  /* 0x0000000405007c0c */ /* 0x001fe2000bf05270 */
[----:B-1----:R-:W-:-:S05]  /*0a60*/  IMAD.WIDE.U32 R8, R7, 0x4, R8 ;  /* 0x0000000407087825 */ /* 0x002fca00078e0008 */
[----:B------:R0:W-:Y:S07]  /*0a70*/  STG.E desc[UR10][R8.64], R10 ;  /* 0x0000000a08007986 */ /* 0x0001ee000c10190a */
[----:B------:R-:W-:Y:S05]  /*0a80*/  @!P0 EXIT ;  /* 0x000000000000894d */ /* 0x000fea0003800000 */
[----:B------:R-:W-:Y:S05]  /*0a90*/  BRA `(.L_x_22) ;  /* 0xfffffff400b07947 */ /* 0x000fea000383ffff */
.L_x_16:
[C---:B------:R-:W-:Y:S01]  /*0aa0*/  ISETP.GE.U32.AND P1, PT, R11.reuse, 0x8, PT ;  /* 0x000000080b00780c */ /* 0x040fe20003f26070 */
[----:B------:R-:W-:Y:S01]  /*0ab0*/  HFMA2 R3, -RZ, RZ, 0, 0 ;  /* 0x00000000ff037431 */ /* 0x000fe200000001ff */
[----:B------:R-:W-:-:S04]  /*0ac0*/  LOP3.LUT R2, R11, 0x7, RZ, 0xc0, !PT ;  /* 0x000000070b027812 */ /* 0x000fc800078ec0ff */
[----:B------:R-:W-:-:S07]  /*0ad0*/  ISETP.NE.AND P0, PT, R2, RZ, PT ;  /* 0x000000ff0200720c */ /* 0x000fce0003f05270 */
[----:B------:R-:W-:Y:S06]  /*0ae0*/  @!P1 BRA `(.L_x_23) ;  /* 0x0000000000409947 */ /* 0x000fec0003800000 */
[----:B------:R-:W0:Y:S01]  /*0af0*/  LDC.64 R6, c[0x0][0x390] ;  /* 0x0000e400ff067b82 */ /* 0x000e220000000a00 */
[----:B------:R-:W-:Y:S01]  /*0b00*/  LOP3.LUT R3, R11, 0x7ffffff8, RZ, 0xc0, !PT ;  /* 0x7ffffff80b037812 */ /* 0x000fe200078ec0ff */
[----:B------:R-:W-:-:S06]  /*0b10*/  UMOV UR4, URZ ;  /* 0x000000ff00047c82 */ /* 0x000fcc0008000000 */
.L_x_24:
[----:B-1----:R-:W-:Y:S01]  /*0b20*/  VIADD R5, R0, UR4 ;  /* 0x0000000400057c36 */ /* 0x002fe20008000000 */
[----:B------:R-:W-:-:S03]  /*0b30*/  UIADD3 UR4, UPT, UPT, UR4, 0x8, URZ ;  /* 0x0000000804047890 */ /* 0x000fc6000fffe0ff */
[----:B0-----:R-:W-:-:S03]  /*0b40*/  IMAD.WIDE.U32 R4, R5, 0x4, R6 ;  /* 0x0000000405047825 */ /* 0x001fc600078e0006 */
[----:B------:R-:W-:Y:S02]  /*0b50*/  ISETP.NE.AND P1, PT, R3, UR4, PT ;  /* 0x0000000403007c0c */ /* 0x000fe4000bf25270 */
[----:B------:R1:W-:Y:S04]  /*0b60*/  STG.E desc[UR10][R4.64], RZ ;  /* 0x000000ff04007986 */ /* 0x0003e8000c10190a */
[----:B------:R1:W-:Y:S04]  /*0b70*/  STG.E desc[UR10][R4.64+0x4], RZ ;  /* 0x000004ff04007986 */ /* 0x0003e8000c10190a */
[----:B------:R1:W-:Y:S04]  /*0b80*/  STG.E desc[UR10][R4.64+0x8], RZ ;  /* 0x000008ff04007986 */ /* 0x0003e8000c10190a */
[----:B------:R1:W-:Y:S04]  /*0b90*/  STG.E desc[UR10][R4.64+0xc], RZ ;  /* 0x00000cff04007986 */ /* 0x0003e8000c10190a */
[----:B------:R1:W-:Y:S04]  /*0ba0*/  STG.E desc[UR10][R4.64+0x10], RZ ;  /* 0x000010ff04007986 */ /* 0x0003e8000c10190a */
[----:B------:R1:W-:Y:S04]  /*0bb0*/  STG.E desc[UR10][R4.64+0x14], RZ ;  /* 0x000014ff04007986 */ /* 0x0003e8000c10190a */
[----:B------:R1:W-:Y:S04]  /*0bc0*/  STG.E desc[UR10][R4.64+0x18], RZ ;  /* 0x000018ff04007986 */ /* 0x0003e8000c10190a */
[----:B------:R1:W-:Y:S01]  /*0bd0*/  STG.E desc[UR10][R4.64+0x1c], RZ ;  /* 0x00001cff04007986 */ /* 0x0003e2000c10190a */
[----:B------:R-:W-:Y:S05]  /*0be0*/  @P1 BRA `(.L_x_24) ;  /* 0xfffffffc00cc1947 */ /* 0x000fea000383ffff */
.L_x_23:
[----:B------:R-:W-:Y:S05]  /*0bf0*/  @!P0 EXIT ;  /* 0x000000000000894d */ /* 0x000fea0003800000 */
[----:B------:R-:W-:Y:S02]  /*0c00*/  ISETP.GE.U32.AND P1, PT, R2, 0x4, PT ;  /* 0x000000040200780c */ /* 0x000fe40003f26070 */
[----:B------:R-:W-:-:S04]  /*0c10*/  LOP3.LUT R8, R11, 0x3, RZ, 0xc0, !PT ;  /* 0x000000030b087812 */ /* 0x000fc800078ec0ff */
[----:B------:R-:W-:-:S07]  /*0c20*/  ISETP.NE.AND P0, PT, R8, RZ, PT ;  /* 0x000000ff0800720c */ /* 0x000fce0003f05270 */
[----:B------:R-:W-:Y:S06]  /*0c30*/  @!P1 BRA `(.L_x_25) ;  /* 0x0000000000349947 */ /* 0x000fec0003800000 */
[----:B-1----:R-:W0:Y:S01]  /*0c40*/  LDC.64 R4, c[0x0][0x390] ;  /* 0x0000e400ff047b82 */ /* 0x002e220000000a00 */
[----:B------:R-:W1:Y:S01]  /*0c50*/  LDCU.64 UR4, c[0x0][0x390] ;  /* 0x00007200ff0477ac */ /* 0x000e620008000a00 */
[CC--:B------:R-:W-:Y:S02]  /*0c60*/  IADD3 R2, P1, PT, R0.reuse, R3.reuse, RZ ;  /* 0x0000000300027210 */ /* 0x0c0fe40007f3e0ff */
[----:B------:R-:W-:Y:S02]  /*0c70*/  IADD3 R7, PT, PT, R0, R3, RZ ;  /* 0x0000000300077210 */ /* 0x000fe40007ffe0ff */
[----:B------:R-:W-:Y:S02]  /*0c80*/  IADD3.X R9, PT, PT, RZ, RZ, RZ, P1, !PT ;  /* 0x000000ffff097210 */ /* 0x000fe40000ffe4ff */
[----:B------:R-:W-:Y:S02]  /*0c90*/  IADD3 R3, PT, PT, R3, 0x4, RZ ;  /* 0x0000000403037810 */ /* 0x000fe40007ffe0ff */
[----:B-1----:R-:W-:Y:S01]  /*0ca0*/  LEA R6, P1, R2, UR4, 0x2 ;  /* 0x0000000402067c11 */ /* 0x002fe2000f8210ff */
[----:B0-----:R-:W-:-:S03]  /*0cb0*/  IMAD.WIDE.U32 R4, R7, 0x4, R4 ;  /* 0x0000000407047825 */ /* 0x001fc600078e0004 */
[----:B------:R-:W-:Y:S02]  /*0cc0*/  LEA.HI.X R7, R2, UR5, R9, 0x2, P1 ;  /* 0x0000000502077c11 */ /* 0x000fe400088f1409 */
[----:B------:R0:W-:Y:S04]  /*0cd0*/  STG.E desc[UR10][R4.64], RZ ;  /* 0x000000ff04007986 */ /* 0x0001e8000c10190a */
[----:B------:R0:W-:Y:S04]  /*0ce0*/  STG.E desc[UR10][R6.64+0x4], RZ ;  /* 0x000004ff06007986 */ /* 0x0001e8000c10190a */
[----:B------:R0:W-:Y:S04]  /*0cf0*/  STG.E desc[UR10][R6.64+0x8], RZ ;  /* 0x000008ff06007986 */ /* 0x0001e8000c10190a */
[----:B------:R0:W-:Y:S02]  /*0d00*/  STG.E desc[UR10][R6.64+0xc], RZ ;  /* 0x00000cff06007986 */ /* 0x0001e4000c10190a */
.L_x_25:
[----:B------:R-:W-:Y:S05]  /*0d10*/  @!P0 EXIT ;  /* 0x000000000000894d */ /* 0x000fea0003800000 */
[----:B------:R-:W-:Y:S02]  /*0d20*/  ISETP.NE.AND P1, PT, R8, 0x1, PT ;  /* 0x000000010800780c */ /* 0x000fe40003f25270 */
[----:B------:R-:W-:-:S04]  /*0d30*/  LOP3.LUT R2, R11, 0x1, RZ, 0xc0, !PT ;  /* 0x000000010b027812 */ /* 0x000fc800078ec0ff */
[----:B------:R-:W-:-:S07]  /*0d40*/  ISETP.NE.U32.AND P0, PT, R2, 0x1, PT ;  /* 0x000000010200780c */ /* 0x000fce0003f05070 */
[----:B------:R-:W-:Y:S06]  /*0d50*/  @!P1 BRA `(.L_x_26) ;  /* 0x00000000002c9947 */ /* 0x000fec0003800000 */
[----:B01----:R-:W0:Y:S01]  /*0d60*/  LDC.64 R4, c[0x0][0x390] ;  /* 0x0000e400ff047b82 */ /* 0x003e220000000a00 */
[----:B------:R-:W1:Y:S01]  /*0d70*/  LDCU.64 UR4, c[0x0][0x390] ;  /* 0x00007200ff0477ac */ /* 0x000e620008000a00 */
[C---:B------:R-:W-:Y:S01]  /*0d80*/  IADD3 R2, P1, PT, R0.reuse, R3, RZ ;  /* 0x0000000300027210 */ /* 0x040fe20007f3e0ff */
[----:B------:R-:W-:Y:S01]  /*0d90*/  IMAD.IADD R7, R0, 0x1, R3 ;  /* 0x0000000100077824 */ /* 0x000fe200078e0203 */
[----:B------:R-:W-:Y:S02]  /*0da0*/  IADD3 R3, PT, PT, R3, 0x2, RZ ;  /* 0x0000000203037810 */ /* 0x000fe40007ffe0ff */
[----:B------:R-:W-:Y:S02]  /*0db0*/  IADD3.X R9, PT, PT, RZ, RZ, RZ, P1, !PT ;  /* 0x000000ffff097210 */ /* 0x000fe40000ffe4ff */
[----:B-1----:R-:W-:Y:S01]  /*0dc0*/  LEA R6, P1, R2, UR4, 0x2 ;  /* 0x0000000402067c11 */ /* 0x002fe2000f8210ff */
[----:B0-----:R-:W-:-:S03]  /*0dd0*/  IMAD.WIDE.U32 R4, R7, 0x4, R4 ;  /* 0x0000000407047825 */ /* 0x001fc600078e0004 */
[----:B------:R-:W-:Y:S02]  /*0de0*/  LEA.HI.X R7, R2, UR5, R9, 0x2, P1 ;  /* 0x0000000502077c11 */ /* 0x000fe400088f1409 */
[----:B------:R2:W-:Y:S04]  /*0df0*/  STG.E desc[UR10][R4.64], RZ ;  /* 0x000000ff04007986 */ /* 0x0005e8000c10190a */
[----:B------:R2:W-:Y:S03]  /*0e00*/  STG.E desc[UR10][R6.64+0x4], RZ ;  /* 0x000004ff06007986 */ /* 0x0005e6000c10190a */
.L_x_26:
[----:B------:R-:W-:Y:S05]  /*0e10*/  @P0 EXIT ;  /* 0x000000000000094d */ /* 0x000fea0003800000 */
[----:B012---:R-:W0:Y:S01]  /*0e20*/  LDC.64 R4, c[0x0][0x390] ;  /* 0x0000e400ff047b82 */ /* 0x007e220000000a00 */
[----:B------:R-:W-:-:S05]  /*0e30*/  IADD3 R3, PT, PT, R0, R3, RZ ;  /* 0x0000000300037210 */ /* 0x000fca0007ffe0ff */
[----:B0-----:R-:W-:-:S05]  /*0e40*/  IMAD.WIDE.U32 R2, R3, 0x4, R4 ;  /* 0x0000000403027825 */ /* 0x001fca00078e0004 */
[----:B------:R-:W-:Y:S01]  /*0e50*/  STG.E desc[UR10][R2.64], RZ ;  /* 0x000000ff02007986 */ /* 0x000fe2000c10190a */
[----:B------:R-:W-:Y:S05]  /*0e60*/  EXIT ;  /* 0x000000000000794d */ /* 0x000fea0003800000 */
.L_x_27:
        /* <DEDUP_REMOVED lines=9> */
.L_x_30:


//--------------------- .nv.shared.reserved.0     --------------------------
	.section	.nv.shared.reserved.0,"aw",@nobits
	.weak		__nv_reservedSMEM_offset_0_alias
	.size		__nv_reservedSMEM_offset_0_alias, 0, 64
	.other		__nv_reservedSMEM_offset_0_alias,@"STO_CUDA_RESERVED_SHARED STV_DEFAULT"
__nv_reservedSMEM_offset_0_alias:
	.zero		0
	.zero		64


//--------------------- .nv.constant0._Z3elePiS_S_iiii --------------------------
	.section	.nv.constant0._Z3elePiS_S_iiii,"a",@progbits
	.sectionflags	@""
	.align	4
.nv.constant0._Z3elePiS_S_iiii:
	.zero		936


//--------------------- .nv.constant0._Z3colPiS_S_iiii --------------------------
	.section	.nv.constant0._Z3colPiS_S_iiii,"a",@progbits
	.sectionflags	@""
	.align	4
.nv.constant0._Z3colPiS_S_iiii:
	.zero		936


//--------------------- .nv.constant0._Z3rowPiS_S_iiii --------------------------
	.section	.nv.constant0._Z3rowPiS_S_iiii,"a",@progbits
	.sectionflags	@""
	.align	4
.nv.constant0._Z3rowPiS_S_iiii:
	.zero		936


//--------------------- SYMBOLS --------------------------

	.type		.nv.reservedSmem.offset0,@object
	.size		.nv.reservedSmem.offset0,0x4
